//
// Generated by NVIDIA NVVM Compiler
//
// Compiler Build ID: CL-36424714
// Cuda compilation tools, release 13.0, V13.0.88
// Based on NVVM 20.0.0
//

.version 9.0
.target sm_100
.address_size 64

	// .globl	_Z12cudaA_kernelPfii
.extern .shared .align 16 .b8 temp[];

.visible .entry _Z12cudaA_kernelPfii(
	.param .u64 .ptr .align 1 _Z12cudaA_kernelPfii_param_0,
	.param .u32 _Z12cudaA_kernelPfii_param_1,
	.param .u32 _Z12cudaA_kernelPfii_param_2
)
{
	.reg .pred 	%p<3>;
	.reg .b32 	%r<16>;
	.reg .b32 	%f<5>;
	.reg .b64 	%rd<9>;

	ld.param.u64 	%rd2, [_Z12cudaA_kernelPfii_param_0];
	ld.param.u32 	%r4, [_Z12cudaA_kernelPfii_param_1];
	ld.param.u32 	%r5, [_Z12cudaA_kernelPfii_param_2];
	mov.u32 	%r6, %ctaid.x;
	mov.u32 	%r7, %ntid.x;
	mov.u32 	%r8, %tid.x;
	mad.lo.s32 	%r9, %r6, %r7, %r8;
	mov.u32 	%r10, %ctaid.y;
	mov.u32 	%r11, %ntid.y;
	mov.u32 	%r12, %tid.y;
	mad.lo.s32 	%r1, %r10, %r11, %r12;
	mul.lo.s32 	%r2, %r4, %r9;
	add.s32 	%r3, %r2, %r1;
	mul.lo.s32 	%r13, %r4, %r4;
	setp.ge.s32 	%p1, %r3, %r13;
	@%p1 bra 	$L__BB0_3;
	cvta.to.global.u64 	%rd3, %rd2;
	mul.wide.s32 	%rd4, %r3, 4;
	add.s64 	%rd1, %rd3, %rd4;
	ld.global.f32 	%f2, [%rd1];
	add.s32 	%r14, %r2, %r5;
	mul.wide.s32 	%rd5, %r14, 4;
	add.s64 	%rd6, %rd3, %rd5;
	ld.global.f32 	%f3, [%rd6];
	mad.lo.s32 	%r15, %r5, %r4, %r1;
	mul.wide.s32 	%rd7, %r15, 4;
	add.s64 	%rd8, %rd3, %rd7;
	ld.global.f32 	%f4, [%rd8];
	add.f32 	%f1, %f3, %f4;
	setp.leu.f32 	%p2, %f2, %f1;
	@%p2 bra 	$L__BB0_3;
	st.global.f32 	[%rd1], %f1;
$L__BB0_3:
	ret;

}
	// .globl	_Z12cudaB_kernelPfii
.visible .entry _Z12cudaB_kernelPfii(
	.param .u64 .ptr .align 1 _Z12cudaB_kernelPfii_param_0,
	.param .u32 _Z12cudaB_kernelPfii_param_1,
	.param .u32 _Z12cudaB_kernelPfii_param_2
)
{
	.reg .pred 	%p<3>;
	.reg .b32 	%r<19>;
	.reg .b32 	%f<5>;
	.reg .b64 	%rd<9>;

	ld.param.u64 	%rd3, [_Z12cudaB_kernelPfii_param_0];
	ld.param.u32 	%r3, [_Z12cudaB_kernelPfii_param_1];
	ld.param.u32 	%r4, [_Z12cudaB_kernelPfii_param_2];
	cvta.to.global.u64 	%rd1, %rd3;
	mov.u32 	%r5, %ctaid.x;
	mov.u32 	%r6, %ntid.x;
	mov.u32 	%r7, %tid.x;
	mad.lo.s32 	%r8, %r5, %r6, %r7;
	mov.u32 	%r9, %ctaid.y;
	mov.u32 	%r10, %ntid.y;
	mov.u32 	%r11, %tid.y;
	mad.lo.s32 	%r1, %r9, %r10, %r11;
	mul.lo.s32 	%r12, %r3, %r8;
	add.s32 	%r13, %r12, %r4;
	mul.wide.s32 	%rd4, %r13, 4;
	add.s64 	%rd5, %rd1, %rd4;
	ld.global.f32 	%f1, [%rd5];
	shl.b32 	%r14, %r7, 2;
	mov.u32 	%r15, temp;
	add.s32 	%r16, %r15, %r14;
	st.shared.f32 	[%r16], %f1;
	add.s32 	%r2, %r12, %r1;
	mul.lo.s32 	%r17, %r3, %r3;
	setp.ge.s32 	%p1, %r2, %r17;
	@%p1 bra 	$L__BB1_3;
	mul.wide.s32 	%rd6, %r2, 4;
	add.s64 	%rd2, %rd1, %rd6;
	ld.global.f32 	%f3, [%rd2];
	mad.lo.s32 	%r18, %r4, %r3, %r1;
	mul.wide.s32 	%rd7, %r18, 4;
	add.s64 	%rd8, %rd1, %rd7;
	ld.global.f32 	%f4, [%rd8];
	add.f32 	%f2, %f1, %f4;
	setp.leu.f32 	%p2, %f3, %f2;
	@%p2 bra 	$L__BB1_3;
	st.global.f32 	[%rd2], %f2;
$L__BB1_3:
	ret;

}
	// .globl	_Z12cudaC_kernelPfiii
.visible .entry _Z12cudaC_kernelPfiii(
	.param .u64 .ptr .align 1 _Z12cudaC_kernelPfiii_param_0,
	.param .u32 _Z12cudaC_kernelPfiii_param_1,
	.param .u32 _Z12cudaC_kernelPfiii_param_2,
	.param .u32 _Z12cudaC_kernelPfiii_param_3
)
{
	.reg .pred 	%p<34>;
	.reg .b32 	%r<133>;
	.reg .b32 	%f<77>;
	.reg .b64 	%rd<42>;

	ld.param.u64 	%rd7, [_Z12cudaC_kernelPfiii_param_0];
	ld.param.u32 	%r48, [_Z12cudaC_kernelPfiii_param_1];
	ld.param.u32 	%r49, [_Z12cudaC_kernelPfiii_param_2];
	ld.param.u32 	%r50, [_Z12cudaC_kernelPfiii_param_3];
	cvta.to.global.u64 	%rd1, %rd7;
	mov.u32 	%r1, %ntid.x;
	mul.lo.s32 	%r51, %r50, %r1;
	shl.b32 	%r52, %r51, 2;
	mov.u32 	%r53, temp;
	add.s32 	%r2, %r53, %r52;
	mov.u32 	%r54, %ctaid.x;
	mov.u32 	%r3, %tid.x;
	mad.lo.s32 	%r4, %r54, %r1, %r3;
	mov.u32 	%r55, %ctaid.y;
	mov.u32 	%r5, %tid.y;
	mad.lo.s32 	%r6, %r55, %r1, %r5;
	setp.lt.s32 	%p1, %r50, 1;
	@%p1 bra 	$L__BB2_12;
	mul.lo.s32 	%r7, %r50, %r4;
	mul.lo.s32 	%r8, %r50, %r3;
	mul.lo.s32 	%r57, %r49, %r48;
	mad.lo.s32 	%r9, %r50, %r6, %r57;
	mul.lo.s32 	%r10, %r50, %r5;
	and.b32  	%r11, %r50, 7;
	setp.lt.u32 	%p2, %r50, 8;
	mov.b32 	%r124, 0;
	@%p2 bra 	$L__BB2_4;
	and.b32  	%r124, %r50, 2147483640;
	mov.b32 	%r122, 0;
	mul.wide.s32 	%rd12, %r48, 4;
$L__BB2_3:
	.pragma "nounroll";
	add.s32 	%r59, %r122, %r7;
	mad.lo.s32 	%r60, %r59, %r48, %r49;
	mul.wide.s32 	%rd8, %r60, 4;
	add.s64 	%rd9, %rd1, %rd8;
	ld.global.f32 	%f17, [%rd9];
	add.s32 	%r61, %r122, %r8;
	shl.b32 	%r62, %r61, 2;
	add.s32 	%r64, %r53, %r62;
	st.shared.f32 	[%r64], %f17;
	add.s32 	%r65, %r9, %r122;
	mul.wide.s32 	%rd10, %r65, 4;
	add.s64 	%rd11, %rd1, %rd10;
	ld.global.f32 	%f18, [%rd11];
	add.s32 	%r66, %r122, %r10;
	shl.b32 	%r67, %r66, 2;
	add.s32 	%r68, %r2, %r67;
	st.shared.f32 	[%r68], %f18;
	add.s64 	%rd13, %rd9, %rd12;
	ld.global.f32 	%f19, [%rd13];
	st.shared.f32 	[%r64+4], %f19;
	ld.global.f32 	%f20, [%rd11+4];
	st.shared.f32 	[%r68+4], %f20;
	add.s64 	%rd14, %rd13, %rd12;
	ld.global.f32 	%f21, [%rd14];
	st.shared.f32 	[%r64+8], %f21;
	ld.global.f32 	%f22, [%rd11+8];
	st.shared.f32 	[%r68+8], %f22;
	add.s64 	%rd15, %rd14, %rd12;
	ld.global.f32 	%f23, [%rd15];
	st.shared.f32 	[%r64+12], %f23;
	ld.global.f32 	%f24, [%rd11+12];
	st.shared.f32 	[%r68+12], %f24;
	add.s64 	%rd16, %rd15, %rd12;
	ld.global.f32 	%f25, [%rd16];
	st.shared.f32 	[%r64+16], %f25;
	ld.global.f32 	%f26, [%rd11+16];
	st.shared.f32 	[%r68+16], %f26;
	add.s64 	%rd17, %rd16, %rd12;
	ld.global.f32 	%f27, [%rd17];
	st.shared.f32 	[%r64+20], %f27;
	ld.global.f32 	%f28, [%rd11+20];
	st.shared.f32 	[%r68+20], %f28;
	add.s64 	%rd18, %rd17, %rd12;
	ld.global.f32 	%f29, [%rd18];
	st.shared.f32 	[%r64+24], %f29;
	ld.global.f32 	%f30, [%rd11+24];
	st.shared.f32 	[%r68+24], %f30;
	add.s64 	%rd19, %rd18, %rd12;
	ld.global.f32 	%f31, [%rd19];
	st.shared.f32 	[%r64+28], %f31;
	ld.global.f32 	%f32, [%rd11+28];
	st.shared.f32 	[%r68+28], %f32;
	add.s32 	%r122, %r122, 8;
	setp.ne.s32 	%p3, %r122, %r124;
	@%p3 bra 	$L__BB2_3;
$L__BB2_4:
	setp.eq.s32 	%p4, %r11, 0;
	@%p4 bra 	$L__BB2_12;
	and.b32  	%r16, %r50, 3;
	setp.lt.u32 	%p5, %r11, 4;
	@%p5 bra 	$L__BB2_7;
	add.s32 	%r69, %r124, %r7;
	mad.lo.s32 	%r70, %r69, %r48, %r49;
	mul.wide.s32 	%rd20, %r70, 4;
	add.s64 	%rd21, %rd1, %rd20;
	ld.global.f32 	%f33, [%rd21];
	add.s32 	%r71, %r124, %r8;
	shl.b32 	%r72, %r71, 2;
	add.s32 	%r74, %r53, %r72;
	st.shared.f32 	[%r74], %f33;
	add.s32 	%r75, %r9, %r124;
	mul.wide.s32 	%rd22, %r75, 4;
	add.s64 	%rd23, %rd1, %rd22;
	ld.global.f32 	%f34, [%rd23];
	add.s32 	%r76, %r124, %r10;
	shl.b32 	%r77, %r76, 2;
	add.s32 	%r78, %r2, %r77;
	st.shared.f32 	[%r78], %f34;
	mul.wide.s32 	%rd24, %r48, 4;
	add.s64 	%rd25, %rd21, %rd24;
	ld.global.f32 	%f35, [%rd25];
	st.shared.f32 	[%r74+4], %f35;
	ld.global.f32 	%f36, [%rd23+4];
	st.shared.f32 	[%r78+4], %f36;
	add.s64 	%rd26, %rd25, %rd24;
	ld.global.f32 	%f37, [%rd26];
	st.shared.f32 	[%r74+8], %f37;
	ld.global.f32 	%f38, [%rd23+8];
	st.shared.f32 	[%r78+8], %f38;
	add.s64 	%rd27, %rd26, %rd24;
	ld.global.f32 	%f39, [%rd27];
	st.shared.f32 	[%r74+12], %f39;
	ld.global.f32 	%f40, [%rd23+12];
	st.shared.f32 	[%r78+12], %f40;
	add.s32 	%r124, %r124, 4;
$L__BB2_7:
	setp.eq.s32 	%p6, %r16, 0;
	@%p6 bra 	$L__BB2_12;
	setp.eq.s32 	%p7, %r16, 1;
	@%p7 bra 	$L__BB2_10;
	add.s32 	%r79, %r124, %r7;
	mad.lo.s32 	%r80, %r79, %r48, %r49;
	mul.wide.s32 	%rd28, %r80, 4;
	add.s64 	%rd29, %rd1, %rd28;
	ld.global.f32 	%f41, [%rd29];
	add.s32 	%r81, %r124, %r8;
	shl.b32 	%r82, %r81, 2;
	add.s32 	%r84, %r53, %r82;
	st.shared.f32 	[%r84], %f41;
	add.s32 	%r85, %r9, %r124;
	mul.wide.s32 	%rd30, %r85, 4;
	add.s64 	%rd31, %rd1, %rd30;
	ld.global.f32 	%f42, [%rd31];
	add.s32 	%r86, %r124, %r10;
	shl.b32 	%r87, %r86, 2;
	add.s32 	%r88, %r2, %r87;
	st.shared.f32 	[%r88], %f42;
	mul.wide.s32 	%rd32, %r48, 4;
	add.s64 	%rd33, %rd29, %rd32;
	ld.global.f32 	%f43, [%rd33];
	st.shared.f32 	[%r84+4], %f43;
	ld.global.f32 	%f44, [%rd31+4];
	st.shared.f32 	[%r88+4], %f44;
	add.s32 	%r124, %r124, 2;
$L__BB2_10:
	and.b32  	%r89, %r50, 1;
	setp.eq.b32 	%p8, %r89, 1;
	not.pred 	%p9, %p8;
	@%p9 bra 	$L__BB2_12;
	add.s32 	%r90, %r124, %r7;
	mad.lo.s32 	%r91, %r90, %r48, %r49;
	mul.wide.s32 	%rd34, %r91, 4;
	add.s64 	%rd35, %rd1, %rd34;
	ld.global.f32 	%f45, [%rd35];
	add.s32 	%r92, %r124, %r8;
	shl.b32 	%r93, %r92, 2;
	add.s32 	%r95, %r53, %r93;
	st.shared.f32 	[%r95], %f45;
	add.s32 	%r96, %r9, %r124;
	mul.wide.s32 	%rd36, %r96, 4;
	add.s64 	%rd37, %rd1, %rd36;
	ld.global.f32 	%f46, [%rd37];
	add.s32 	%r97, %r124, %r10;
	shl.b32 	%r98, %r97, 2;
	add.s32 	%r99, %r2, %r98;
	st.shared.f32 	[%r99], %f46;
$L__BB2_12:
	setp.lt.s32 	%p10, %r50, 1;
	bar.sync 	0;
	@%p10 bra 	$L__BB2_55;
	mul.lo.s32 	%r21, %r50, %r4;
	mul.lo.s32 	%r22, %r50, %r6;
	mul.lo.s32 	%r23, %r50, %r3;
	mul.lo.s32 	%r24, %r50, %r5;
	and.b32  	%r25, %r50, 7;
	add.s32 	%r26, %r25, -1;
	and.b32  	%r27, %r50, 3;
	and.b32  	%r28, %r50, 2147483640;
	and.b32  	%r29, %r50, 1;
	neg.s32 	%r30, %r28;
	add.s64 	%rd2, %rd1, 16;
	shl.b32 	%r101, %r1, 2;
	shl.b32 	%r102, %r5, 2;
	add.s32 	%r103, %r101, %r102;
	mad.lo.s32 	%r105, %r50, %r103, %r53;
	add.s32 	%r31, %r105, 16;
	mov.b32 	%r126, 0;
$L__BB2_14:
	setp.lt.u32 	%p11, %r50, 8;
	add.s32 	%r107, %r126, %r21;
	mad.lo.s32 	%r33, %r107, %r48, %r22;
	add.s32 	%r108, %r126, %r23;
	shl.b32 	%r109, %r108, 2;
	add.s32 	%r111, %r53, %r109;
	ld.shared.f32 	%f1, [%r111];
	mov.b32 	%r131, 0;
	@%p11 bra 	$L__BB2_33;
	mov.u32 	%r127, %r31;
	mov.u32 	%r128, %r33;
	mov.u32 	%r129, %r30;
$L__BB2_16:
	.pragma "nounroll";
	mul.wide.s32 	%rd38, %r128, 4;
	add.s64 	%rd3, %rd2, %rd38;
	ld.global.f32 	%f47, [%rd3+-16];
	ld.shared.f32 	%f48, [%r127+-16];
	add.f32 	%f2, %f1, %f48;
	setp.leu.f32 	%p12, %f47, %f2;
	@%p12 bra 	$L__BB2_18;
	st.global.f32 	[%rd3+-16], %f2;
$L__BB2_18:
	ld.global.f32 	%f49, [%rd3+-12];
	ld.shared.f32 	%f50, [%r127+-12];
	add.f32 	%f3, %f1, %f50;
	setp.leu.f32 	%p13, %f49, %f3;
	@%p13 bra 	$L__BB2_20;
	st.global.f32 	[%rd3+-12], %f3;
$L__BB2_20:
	ld.global.f32 	%f51, [%rd3+-8];
	ld.shared.f32 	%f52, [%r127+-8];
	add.f32 	%f4, %f1, %f52;
	setp.leu.f32 	%p14, %f51, %f4;
	@%p14 bra 	$L__BB2_22;
	st.global.f32 	[%rd3+-8], %f4;
$L__BB2_22:
	ld.global.f32 	%f53, [%rd3+-4];
	ld.shared.f32 	%f54, [%r127+-4];
	add.f32 	%f5, %f1, %f54;
	setp.leu.f32 	%p15, %f53, %f5;
	@%p15 bra 	$L__BB2_24;
	st.global.f32 	[%rd3+-4], %f5;
$L__BB2_24:
	ld.global.f32 	%f55, [%rd3];
	ld.shared.f32 	%f56, [%r127];
	add.f32 	%f6, %f1, %f56;
	setp.leu.f32 	%p16, %f55, %f6;
	@%p16 bra 	$L__BB2_26;
	st.global.f32 	[%rd3], %f6;
$L__BB2_26:
	ld.global.f32 	%f57, [%rd3+4];
	ld.shared.f32 	%f58, [%r127+4];
	add.f32 	%f7, %f1, %f58;
	setp.leu.f32 	%p17, %f57, %f7;
	@%p17 bra 	$L__BB2_28;
	st.global.f32 	[%rd3+4], %f7;
$L__BB2_28:
	ld.global.f32 	%f59, [%rd3+8];
	ld.shared.f32 	%f60, [%r127+8];
	add.f32 	%f8, %f1, %f60;
	setp.leu.f32 	%p18, %f59, %f8;
	@%p18 bra 	$L__BB2_30;
	st.global.f32 	[%rd3+8], %f8;
$L__BB2_30:
	ld.global.f32 	%f61, [%rd3+12];
	ld.shared.f32 	%f62, [%r127+12];
	add.f32 	%f9, %f1, %f62;
	setp.leu.f32 	%p19, %f61, %f9;
	@%p19 bra 	$L__BB2_32;
	st.global.f32 	[%rd3+12], %f9;
$L__BB2_32:
	add.s32 	%r129, %r129, 8;
	add.s32 	%r128, %r128, 8;
	add.s32 	%r127, %r127, 32;
	setp.ne.s32 	%p20, %r129, 0;
	mov.u32 	%r131, %r28;
	@%p20 bra 	$L__BB2_16;
$L__BB2_33:
	setp.eq.s32 	%p21, %r25, 0;
	@%p21 bra 	$L__BB2_54;
	setp.lt.u32 	%p22, %r26, 3;
	@%p22 bra 	$L__BB2_44;
	add.s32 	%r112, %r33, %r131;
	mul.wide.s32 	%rd39, %r112, 4;
	add.s64 	%rd4, %rd1, %rd39;
	ld.global.f32 	%f63, [%rd4];
	add.s32 	%r113, %r131, %r24;
	shl.b32 	%r114, %r113, 2;
	add.s32 	%r41, %r2, %r114;
	ld.shared.f32 	%f64, [%r41];
	add.f32 	%f10, %f1, %f64;
	setp.leu.f32 	%p23, %f63, %f10;
	@%p23 bra 	$L__BB2_37;
	st.global.f32 	[%rd4], %f10;
$L__BB2_37:
	ld.global.f32 	%f65, [%rd4+4];
	ld.shared.f32 	%f66, [%r41+4];
	add.f32 	%f11, %f1, %f66;
	setp.leu.f32 	%p24, %f65, %f11;
	@%p24 bra 	$L__BB2_39;
	st.global.f32 	[%rd4+4], %f11;
$L__BB2_39:
	ld.global.f32 	%f67, [%rd4+8];
	ld.shared.f32 	%f68, [%r41+8];
	add.f32 	%f12, %f1, %f68;
	setp.leu.f32 	%p25, %f67, %f12;
	@%p25 bra 	$L__BB2_41;
	st.global.f32 	[%rd4+8], %f12;
$L__BB2_41:
	ld.global.f32 	%f69, [%rd4+12];
	ld.shared.f32 	%f70, [%r41+12];
	add.f32 	%f13, %f1, %f70;
	setp.leu.f32 	%p26, %f69, %f13;
	@%p26 bra 	$L__BB2_43;
	st.global.f32 	[%rd4+12], %f13;
$L__BB2_43:
	add.s32 	%r131, %r131, 4;
$L__BB2_44:
	setp.eq.s32 	%p27, %r27, 0;
	@%p27 bra 	$L__BB2_54;
	setp.eq.s32 	%p28, %r27, 1;
	@%p28 bra 	$L__BB2_51;
	add.s32 	%r115, %r33, %r131;
	mul.wide.s32 	%rd40, %r115, 4;
	add.s64 	%rd5, %rd1, %rd40;
	ld.global.f32 	%f71, [%rd5];
	add.s32 	%r116, %r131, %r24;
	shl.b32 	%r117, %r116, 2;
	add.s32 	%r44, %r2, %r117;
	ld.shared.f32 	%f72, [%r44];
	add.f32 	%f14, %f1, %f72;
	setp.leu.f32 	%p29, %f71, %f14;
	@%p29 bra 	$L__BB2_48;
	st.global.f32 	[%rd5], %f14;
$L__BB2_48:
	ld.global.f32 	%f73, [%rd5+4];
	ld.shared.f32 	%f74, [%r44+4];
	add.f32 	%f15, %f1, %f74;
	setp.leu.f32 	%p30, %f73, %f15;
	@%p30 bra 	$L__BB2_50;
	st.global.f32 	[%rd5+4], %f15;
$L__BB2_50:
	add.s32 	%r131, %r131, 2;
$L__BB2_51:
	setp.eq.s32 	%p31, %r29, 0;
	@%p31 bra 	$L__BB2_54;
	add.s32 	%r118, %r33, %r131;
	mul.wide.s32 	%rd41, %r118, 4;
	add.s64 	%rd6, %rd1, %rd41;
	ld.global.f32 	%f75, [%rd6];
	add.s32 	%r119, %r131, %r24;
	shl.b32 	%r120, %r119, 2;
	add.s32 	%r121, %r2, %r120;
	ld.shared.f32 	%f76, [%r121];
	add.f32 	%f16, %f1, %f76;
	setp.leu.f32 	%p32, %f75, %f16;
	@%p32 bra 	$L__BB2_54;
	st.global.f32 	[%rd6], %f16;
$L__BB2_54:
	add.s32 	%r126, %r126, 1;
	setp.ne.s32 	%p33, %r126, %r50;
	@%p33 bra 	$L__BB2_14;
$L__BB2_55:
	ret;

}


// ===== COMPILED SASS (sm_100) =====

	.target	sm_100

	.elftype	@"ET_EXEC"


//--------------------- .note.nv.tkinfo           --------------------------
	.section	.note.nv.tkinfo,"",@"SHT_NOTE"
	.sectionflags	@"SHF_NOTE_NV_TKINFO"
	.tkinfo
        /*0018*/ 	.word	0x00000002
        /*0030*/ 	.string	""
        /*0030*/ 	.string	"ptxas"
        /*0030*/ 	.string	"Cuda compilation tools, release 13.0, V13.0.88"
        /*0030*/ 	.string	"Build cuda_13.0.r13.0/compiler.36424714_0"
        /*0030*/ 	.string	"-arch sm_100 -m 64 "



//--------------------- .note.nv.cuinfo           --------------------------
	.section	.note.nv.cuinfo,"",@"SHT_NOTE"
	.sectionflags	@"SHF_NOTE_NV_CUINFO"
        /*0018*/ 	.short	0x0002
        /*001a*/ 	.short	0x0064
        /*001c*/ 	.short	0x0082
	.zero		2


//--------------------- .nv.info                  --------------------------
	.section	.nv.info,"",@"SHT_CUDA_INFO"
	.align	4


	//----- nvinfo : EIATTR_REGCOUNT
	.align		4
        /*0000*/ 	.byte	0x04, 0x2f
        /*0002*/ 	.short	(.L_1 - .L_0)
	.align		4
.L_0:
        /*0004*/ 	.word	index@(_Z12cudaA_kernelPfii)
        /*0008*/ 	.word	0x0000000e


	//----- nvinfo : EIATTR_FRAME_SIZE
	.align		4
.L_1:
        /*000c*/ 	.byte	0x04, 0x11
        /*000e*/ 	.short	(.L_3 - .L_2)
	.align		4
.L_2:
        /*0010*/ 	.word	index@(_Z12cudaA_kernelPfii)
        /*0014*/ 	.word	0x00000000


	//----- nvinfo : EIATTR_REGCOUNT
	.align		4
.L_3:
        /*0018*/ 	.byte	0x04, 0x2f
        /*001a*/ 	.short	(.L_5 - .L_4)
	.align		4
.L_4:
        /*001c*/ 	.word	index@(_Z12cudaB_kernelPfii)
        /*0020*/ 	.word	0x00000010


	//----- nvinfo : EIATTR_FRAME_SIZE
	.align		4
.L_5:
        /*0024*/ 	.byte	0x04, 0x11
        /*0026*/ 	.short	(.L_7 - .L_6)
	.align		4
.L_6:
        /*0028*/ 	.word	index@(_Z12cudaB_kernelPfii)
        /*002c*/ 	.word	0x00000000


	//----- nvinfo : EIATTR_REGCOUNT
	.align		4
.L_7:
        /*0030*/ 	.byte	0x04, 0x2f
        /*0032*/ 	.short	(.L_9 - .L_8)
	.align		4
.L_8:
        /*0034*/ 	.word	index@(_Z12cudaC_kernelPfiii)
        /*0038*/ 	.word	0x00000020


	//----- nvinfo : EIATTR_FRAME_SIZE
	.align		4
.L_9:
        /*003c*/ 	.byte	0x04, 0x11
        /*003e*/ 	.short	(.L_11 - .L_10)
	.align		4
.L_10:
        /*0040*/ 	.word	index@(_Z12cudaC_kernelPfiii)
        /*0044*/ 	.word	0x00000000


	//----- nvinfo : EIATTR_MIN_STACK_SIZE
	.align		4
.L_11:
        /*0048*/ 	.byte	0x04, 0x12
        /*004a*/ 	.short	(.L_13 - .L_12)
	.align		4
.L_12:
        /*004c*/ 	.word	index@(_Z12cudaC_kernelPfiii)
        /*0050*/ 	.word	0x00000000


	//----- nvinfo : EIATTR_MIN_STACK_SIZE
	.align		4
.L_13:
        /*0054*/ 	.byte	0x04, 0x12
        /*0056*/ 	.short	(.L_15 - .L_14)
	.align		4
.L_14:
        /*0058*/ 	.word	index@(_Z12cudaB_kernelPfii)
        /*005c*/ 	.word	0x00000000


	//----- nvinfo : EIATTR_MIN_STACK_SIZE
	.align		4
.L_15:
        /*0060*/ 	.byte	0x04, 0x12
        /*0062*/ 	.short	(.L_17 - .L_16)
	.align		4
.L_16:
        /*0064*/ 	.word	index@(_Z12cudaA_kernelPfii)
        /*0068*/ 	.word	0x00000000
.L_17:


//--------------------- .nv.compat                --------------------------
	.section	.nv.compat,"",@"SHT_CUDA_COMPAT_INFO"
	.align	4
        /*0000*/ 	.byte	0x02, 0x09, 0x00, 0x00, 0x02, 0x02, 0x01, 0x00, 0x02, 0x05, 0x05, 0x00, 0x03, 0x07, 0x01, 0x01
        /*0010*/ 	.byte	0x02, 0x03, 0x00, 0x00, 0x02, 0x06, 0x01, 0x00, 0x04, 0x0b, 0x08, 0x00, 0x09, 0x00, 0x00, 0x00
        /*0020*/ 	.byte	0x00, 0x00, 0x00, 0x00


//--------------------- .nv.info._Z12cudaC_kernelPfiii --------------------------
	.section	.nv.info._Z12cudaC_kernelPfiii,"",@"SHT_CUDA_INFO"
	.sectionflags	@""
	.align	4


	//----- nvinfo : EIATTR_CUDA_API_VERSION
	.align		4
        /*0000*/ 	.byte	0x04, 0x37
        /*0002*/ 	.short	(.L_19 - .L_18)
.L_18:
        /*0004*/ 	.word	0x00000082


	//----- nvinfo : EIATTR_KPARAM_INFO
	.align		4
.L_19:
        /*0008*/ 	.byte	0x04, 0x17
        /*000a*/ 	.short	(.L_21 - .L_20)
.L_20:
        /*000c*/ 	.word	0x00000000
        /*0010*/ 	.short	0x0003
        /*0012*/ 	.short	0x0010
        /*0014*/ 	.byte	0x00, 0xf0, 0x11, 0x00


	//----- nvinfo : EIATTR_KPARAM_INFO
	.align		4
.L_21:
        /*0018*/ 	.byte	0x04, 0x17
        /*001a*/ 	.short	(.L_23 - .L_22)
.L_22:
        /*001c*/ 	.word	0x00000000
        /*0020*/ 	.short	0x0002
        /*0022*/ 	.short	0x000c
        /*0024*/ 	.byte	0x00, 0xf0, 0x11, 0x00


	//----- nvinfo : EIATTR_KPARAM_INFO
	.align		4
.L_23:
        /*0028*/ 	.byte	0x04, 0x17
        /*002a*/ 	.short	(.L_25 - .L_24)
.L_24:
        /*002c*/ 	.word	0x00000000
        /*0030*/ 	.short	0x0001
        /*0032*/ 	.short	0x0008
        /*0034*/ 	.byte	0x00, 0xf0, 0x11, 0x00


	//----- nvinfo : EIATTR_KPARAM_INFO
	.align		4
.L_25:
        /*0038*/ 	.byte	0x04, 0x17
        /*003a*/ 	.short	(.L_27 - .L_26)
.L_26:
        /*003c*/ 	.word	0x00000000
        /*0040*/ 	.short	0x0000
        /*0042*/ 	.short	0x0000
        /*0044*/ 	.byte	0x00, 0xf5, 0x21, 0x00


	//----- nvinfo : EIATTR_SPARSE_MMA_MASK
	.align		4
.L_27:
        /*0048*/ 	.byte	0x03, 0x50
        /*004a*/ 	.short	0x0000


	//----- nvinfo : EIATTR_MAXREG_COUNT
	.align		4
        /*004c*/ 	.byte	0x03, 0x1b
        /*004e*/ 	.short	0x00ff


	//----- nvinfo : EIATTR_NUM_BARRIERS
	.align		4
        /*0050*/ 	.byte	0x02, 0x4c
        /*0052*/ 	.byte	0x01
	.zero		1


	//----- nvinfo : EIATTR_MERCURY_ISA_VERSION
	.align		4
        /*0054*/ 	.byte	0x03, 0x5f
        /*0056*/ 	.short	0x0101


	//----- nvinfo : EIATTR_VRC_CTA_INIT_COUNT
	.align		4
        /*0058*/ 	.byte	0x02, 0x4a
	.zero		1
	.zero		1


	//----- nvinfo : EIATTR_EXIT_INSTR_OFFSETS
	.align		4
        /*005c*/ 	.byte	0x04, 0x1c
        /*005e*/ 	.short	(.L_29 - .L_28)


	//   ....[0]....
.L_28:
        /*0060*/ 	.word	0x00000990


	//   ....[1]....
        /*0064*/ 	.word	0x000012a0


	//----- nvinfo : EIATTR_CBANK_PARAM_SIZE
	.align		4
.L_29:
        /*0068*/ 	.byte	0x03, 0x19
        /*006a*/ 	.short	0x0014


	//----- nvinfo : EIATTR_PARAM_CBANK
	.align		4
        /*006c*/ 	.byte	0x04, 0x0a
        /*006e*/ 	.short	(.L_31 - .L_30)
	.align		4
.L_30:
        /*0070*/ 	.word	index@(.nv.constant0._Z12cudaC_kernelPfiii)
        /*0074*/ 	.short	0x0380
        /*0076*/ 	.short	0x0014


	//----- nvinfo : EIATTR_SW_WAR
	.align		4
.L_31:
        /*0078*/ 	.byte	0x04, 0x36
        /*007a*/ 	.short	(.L_33 - .L_32)
.L_32:
        /*007c*/ 	.word	0x00000008
.L_33:


//--------------------- .nv.info._Z12cudaB_kernelPfii --------------------------
	.section	.nv.info._Z12cudaB_kernelPfii,"",@"SHT_CUDA_INFO"
	.sectionflags	@""
	.align	4


	//----- nvinfo : EIATTR_CUDA_API_VERSION
	.align		4
        /*0000*/ 	.byte	0x04, 0x37
        /*0002*/ 	.short	(.L_35 - .L_34)
.L_34:
        /*0004*/ 	.word	0x00000082


	//----- nvinfo : EIATTR_KPARAM_INFO
	.align		4
.L_35:
        /*0008*/ 	.byte	0x04, 0x17
        /*000a*/ 	.short	(.L_37 - .L_36)
.L_36:
        /*000c*/ 	.word	0x00000000
        /*0010*/ 	.short	0x0002
        /*0012*/ 	.short	0x000c
        /*0014*/ 	.byte	0x00, 0xf0, 0x11, 0x00


	//----- nvinfo : EIATTR_KPARAM_INFO
	.align		4
.L_37:
        /*0018*/ 	.byte	0x04, 0x17
        /*001a*/ 	.short	(.L_39 - .L_38)
.L_38:
        /*001c*/ 	.word	0x00000000
        /*0020*/ 	.short	0x0001
        /*0022*/ 	.short	0x0008
        /*0024*/ 	.byte	0x00, 0xf0, 0x11, 0x00


	//----- nvinfo : EIATTR_KPARAM_INFO
	.align		4
.L_39:
        /*0028*/ 	.byte	0x04, 0x17
        /*002a*/ 	.short	(.L_41 - .L_40)
.L_40:
        /*002c*/ 	.word	0x00000000
        /*0030*/ 	.short	0x0000
        /*0032*/ 	.short	0x0000
        /*0034*/ 	.byte	0x00, 0xf5, 0x21, 0x00


	//----- nvinfo : EIATTR_SPARSE_MMA_MASK
	.align		4
.L_41:
        /*0038*/ 	.byte	0x03, 0x50
        /*003a*/ 	.short	0x0000


	//----- nvinfo : EIATTR_MAXREG_COUNT
	.align		4
        /*003c*/ 	.byte	0x03, 0x1b
        /*003e*/ 	.short	0x00ff


	//----- nvinfo : EIATTR_MERCURY_ISA_VERSION
	.align		4
        /*0040*/ 	.byte	0x03, 0x5f
        /*0042*/ 	.short	0x0101


	//----- nvinfo : EIATTR_VRC_CTA_INIT_COUNT
	.align		4
        /*0044*/ 	.byte	0x02, 0x4a
	.zero		1
	.zero		1


	//----- nvinfo : EIATTR_EXIT_INSTR_OFFSETS
	.align		4
        /*0048*/ 	.byte	0x04, 0x1c
        /*004a*/ 	.short	(.L_43 - .L_42)


	//   ....[0]....
.L_42:
        /*004c*/ 	.word	0x00000170


	//   ....[1]....
        /*0050*/ 	.word	0x000001f0


	//   ....[2]....
        /*0054*/ 	.word	0x00000210


	//----- nvinfo : EIATTR_CBANK_PARAM_SIZE
	.align		4
.L_43:
        /*0058*/ 	.byte	0x03, 0x19
        /*005a*/ 	.short	0x0010


	//----- nvinfo : EIATTR_PARAM_CBANK
	.align		4
        /*005c*/ 	.byte	0x04, 0x0a
        /*005e*/ 	.short	(.L_45 - .L_44)
	.align		4
.L_44:
        /*0060*/ 	.word	index@(.nv.constant0._Z12cudaB_kernelPfii)
        /*0064*/ 	.short	0x0380
        /*0066*/ 	.short	0x0010


	//----- nvinfo : EIATTR_SW_WAR
	.align		4
.L_45:
        /*0068*/ 	.byte	0x04, 0x36
        /*006a*/ 	.short	(.L_47 - .L_46)
.L_46:
        /*006c*/ 	.word	0x00000008
.L_47:


//--------------------- .nv.info._Z12cudaA_kernelPfii --------------------------
	.section	.nv.info._Z12cudaA_kernelPfii,"",@"SHT_CUDA_INFO"
	.sectionflags	@""
	.align	4


	//----- nvinfo : EIATTR_CUDA_API_VERSION
	.align		4
        /*0000*/ 	.byte	0x04, 0x37
        /*0002*/ 	.short	(.L_49 - .L_48)
.L_48:
        /*0004*/ 	.word	0x00000082


	//----- nvinfo : EIATTR_KPARAM_INFO
	.align		4
.L_49:
        /*0008*/ 	.byte	0x04, 0x17
        /*000a*/ 	.short	(.L_51 - .L_50)
.L_50:
        /*000c*/ 	.word	0x00000000
        /*0010*/ 	.short	0x0002
        /*0012*/ 	.short	0x000c
        /*0014*/ 	.byte	0x00, 0xf0, 0x11, 0x00


	//----- nvinfo : EIATTR_KPARAM_INFO
	.align		4
.L_51:
        /*0018*/ 	.byte	0x04, 0x17
        /*001a*/ 	.short	(.L_53 - .L_52)
.L_52:
        /*001c*/ 	.word	0x00000000
        /*0020*/ 	.short	0x0001
        /*0022*/ 	.short	0x0008
        /*0024*/ 	.byte	0x00, 0xf0, 0x11, 0x00


	//----- nvinfo : EIATTR_KPARAM_INFO
	.align		4
.L_53:
        /*0028*/ 	.byte	0x04, 0x17
        /*002a*/ 	.short	(.L_55 - .L_54)
.L_54:
        /*002c*/ 	.word	0x00000000
        /*0030*/ 	.short	0x0000
        /*0032*/ 	.short	0x0000
        /*0034*/ 	.byte	0x00, 0xf5, 0x21, 0x00


	//----- nvinfo : EIATTR_SPARSE_MMA_MASK
	.align		4
.L_55:
        /*0038*/ 	.byte	0x03, 0x50
        /*003a*/ 	.short	0x0000


	//----- nvinfo : EIATTR_MAXREG_COUNT
	.align		4
        /*003c*/ 	.byte	0x03, 0x1b
        /*003e*/ 	.short	0x00ff


	//----- nvinfo : EIATTR_MERCURY_ISA_VERSION
	.align		4
        /*0040*/ 	.byte	0x03, 0x5f
        /*0042*/ 	.short	0x0101


	//----- nvinfo : EIATTR_VRC_CTA_INIT_COUNT
	.align		4
        /*0044*/ 	.byte	0x02, 0x4a
	.zero		1
	.zero		1


	//----- nvinfo : EIATTR_EXIT_INSTR_OFFSETS
	.align		4
        /*0048*/ 	.byte	0x04, 0x1c
        /*004a*/ 	.short	(.L_57 - .L_56)


	//   ....[0]....
.L_56:
        /*004c*/ 	.word	0x000000d0


	//   ....[1]....
        /*0050*/ 	.word	0x000001b0


	//   ....[2]....
        /*0054*/ 	.word	0x000001d0


	//----- nvinfo : EIATTR_CBANK_PARAM_SIZE
	.align		4
.L_57:
        /*0058*/ 	.byte	0x03, 0x19
        /*005a*/ 	.short	0x0010


	//----- nvinfo : EIATTR_PARAM_CBANK
	.align		4
        /*005c*/ 	.byte	0x04, 0x0a
        /*005e*/ 	.short	(.L_59 - .L_58)
	.align		4
.L_58:
        /*0060*/ 	.word	index@(.nv.constant0._Z12cudaA_kernelPfii)
        /*0064*/ 	.short	0x0380
        /*0066*/ 	.short	0x0010


	//----- nvinfo : EIATTR_SW_WAR
	.align		4
.L_59:
        /*0068*/ 	.byte	0x04, 0x36
        /*006a*/ 	.short	(.L_61 - .L_60)
.L_60:
        /*006c*/ 	.word	0x00000008
.L_61:


//--------------------- .nv.callgraph             --------------------------
	.section	.nv.callgraph,"",@"SHT_CUDA_CALLGRAPH"
	.align	4
	.sectionentsize	8
	.align		4
        /*0000*/ 	.word	0x00000000
	.align		4
        /*0004*/ 	.word	0xffffffff
	.align		4
        /*0008*/ 	.word	0x00000000
	.align		4
        /*000c*/ 	.word	0xfffffffe
	.align		4
        /*0010*/ 	.word	0x00000000
	.align		4
        /*0014*/ 	.word	0xfffffffd
	.align		4
        /*0018*/ 	.word	0x00000000
	.align		4
        /*001c*/ 	.word	0xfffffffc


//--------------------- .text._Z12cudaC_kernelPfiii --------------------------
	.section	.text._Z12cudaC_kernelPfiii,"ax",@progbits
	.align	128
        .global         _Z12cudaC_kernelPfiii
        .type           _Z12cudaC_kernelPfiii,@function
        .size           _Z12cudaC_kernelPfiii,(.L_x_13 - _Z12cudaC_kernelPfiii)
        .other          _Z12cudaC_kernelPfiii,@"STO_CUDA_ENTRY STV_DEFAULT"
_Z12cudaC_kernelPfiii:
.text._Z12cudaC_kernelPfiii:
[----:B------:R-:W-:Y:S08]  /*0000*/  LDC R1, c[0x0][0x37c] ;  /* 0x0000df00ff017b82 */ /* 0x000ff00000000800 */
[----:B------:R-:W0:Y:S01]  /*0010*/  LDC R9, c[0x0][0x390] ;  /* 0x0000e400ff097b82 */ /* 0x000e220000000800 */
[----:B------:R-:W1:Y:S01]  /*0020*/  S2R R3, SR_CgaCtaId ;  /* 0x0000000000037919 */ /* 0x000e620000008800 */
[----:B------:R-:W2:Y:S01]  /*0030*/  LDCU UR5, c[0x0][0x360] ;  /* 0x00006c00ff0577ac */ /* 0x000ea20008000800 */
[----:B------:R-:W-:Y:S01]  /*0040*/  MOV R10, 0x400 ;  /* 0x00000400000a7802 */ /* 0x000fe20000000f00 */
[----:B------:R-:W3:Y:S01]  /*0050*/  S2R R5, SR_CTAID.X ;  /* 0x0000000000057919 */ /* 0x000ee20000002500 */
[----:B------:R-:W4:Y:S01]  /*0060*/  LDCU.64 UR8, c[0x0][0x358] ;  /* 0x00006b00ff0877ac */ /* 0x000f220008000a00 */
[----:B------:R-:W3:Y:S01]  /*0070*/  S2R R0, SR_TID.X ;  /* 0x0000000000007919 */ /* 0x000ee20000002100 */
[----:B------:R-:W5:Y:S01]  /*0080*/  S2R R7, SR_CTAID.Y ;  /* 0x0000000000077919 */ /* 0x000f620000002600 */
[----:B------:R-:W5:Y:S01]  /*0090*/  S2R R8, SR_TID.Y ;  /* 0x0000000000087919 */ /* 0x000f620000002200 */
[C---:B0-----:R-:W-:Y:S01]  /*00a0*/  ISETP.GE.AND P0, PT, R9.reuse, 0x1, PT ;  /* 0x000000010900780c */ /* 0x041fe20003f06270 */
[----:B--2---:R-:W-:Y:S01]  /*00b0*/  IMAD R11, R9, UR5, RZ ;  /* 0x00000005090b7c24 */ /* 0x004fe2000f8e02ff */
[----:B-1----:R-:W-:-:S04]  /*00c0*/  LEA R10, R3, R10, 0x18 ;  /* 0x0000000a030a7211 */ /* 0x002fc800078ec0ff */
[----:B------:R-:W-:Y:S01]  /*00d0*/  LEA R11, R11, R10, 0x2 ;  /* 0x0000000a0b0b7211 */ /* 0x000fe200078e10ff */
[----:B---3--:R-:W-:Y:S02]  /*00e0*/  IMAD R12, R5, UR5, R0 ;  /* 0x00000005050c7c24 */ /* 0x008fe4000f8e0200 */
[----:B-----5:R-:W-:-:S04]  /*00f0*/  IMAD R14, R7, UR5, R8 ;  /* 0x00000005070e7c24 */ /* 0x020fc8000f8e0208 */
[----:B----4-:R-:W-:Y:S05]  /*0100*/  @!P0 BRA `(.L_x_0) ;  /* 0x00000008001c8947 */ /* 0x010fea0003800000 */
[----:B------:R-:W0:Y:S01]  /*0110*/  LDC.64 R2, c[0x0][0x388] ;  /* 0x0000e200ff027b82 */ /* 0x000e220000000a00 */
[C---:B------:R-:W-:Y:S01]  /*0120*/  ISETP.GE.U32.AND P1, PT, R9.reuse, 0x8, PT ;  /* 0x000000080900780c */ /* 0x040fe20003f26070 */
[----:B------:R-:W-:Y:S01]  /*0130*/  HFMA2 R13, -RZ, RZ, 0, 0 ;  /* 0x00000000ff0d7431 */ /* 0x000fe200000001ff */
[----:B------:R-:W-:-:S04]  /*0140*/  LOP3.LUT R15, R9, 0x7, RZ, 0xc0, !PT ;  /* 0x00000007090f7812 */ /* 0x000fc800078ec0ff */
[----:B------:R-:W-:Y:S01]  /*0150*/  ISETP.NE.AND P2, PT, R15, RZ, PT ;  /* 0x000000ff0f00720c */ /* 0x000fe20003f45270 */
[----:B0-----:R-:W-:-:S04]  /*0160*/  IMAD R16, R3, R2, RZ ;  /* 0x0000000203107224 */ /* 0x001fc800078e02ff */
[----:B------:R-:W-:Y:S02]  /*0170*/  IMAD R16, R14, R9, R16 ;  /* 0x000000090e107224 */ /* 0x000fe400078e0210 */
[----:B------:R-:W-:Y:S06]  /*0180*/  @!P1 BRA `(.L_x_1) ;  /* 0x0000000000d89947 */ /* 0x000fec0003800000 */
[----:B------:R-:W-:Y:S01]  /*0190*/  LOP3.LUT R13, R9, 0x7ffffff8, RZ, 0xc0, !PT ;  /* 0x7ffffff8090d7812 */ /* 0x000fe200078ec0ff */
[----:B------:R-:W-:-:S06]  /*01a0*/  UMOV UR4, URZ ;  /* 0x000000ff00047c82 */ /* 0x000fcc0008000000 */
.L_x_2:
[----:B0-----:R-:W0:Y:S01]  /*01b0*/  LDC.64 R4, c[0x0][0x380] ;  /* 0x0000e000ff047b82 */ /* 0x001e220000000a00 */
[----:B------:R-:W-:Y:S01]  /*01c0*/  IMAD R6, R12, R9, UR4 ;  /* 0x000000040c067e24 */ /* 0x000fe2000f8e0209 */
[----:B------:R-:W-:-:S03]  /*01d0*/  IADD3 R7, PT, PT, R16, UR4, RZ ;  /* 0x0000000410077c10 */ /* 0x000fc6000fffe0ff */
[----:B------:R-:W-:-:S04]  /*01e0*/  IMAD R19, R6, R2, R3 ;  /* 0x0000000206137224 */ /* 0x000fc800078e0203 */
[----:B0-----:R-:W-:-:S04]  /*01f0*/  IMAD.WIDE R18, R19, 0x4, R4 ;  /* 0x0000000413127825 */ /* 0x001fc800078e0204 */
[----:B------:R-:W-:Y:S01]  /*0200*/  IMAD.WIDE R4, R7, 0x4, R4 ;  /* 0x0000000407047825 */ /* 0x000fe200078e0204 */
[----:B------:R0:W2:Y:S03]  /*0210*/  LDG.E R28, desc[UR8][R18.64] ;  /* 0x00000008121c7981 */ /* 0x0000a6000c1e1900 */
[C---:B------:R-:W-:Y:S01]  /*0220*/  IMAD.WIDE R6, R2.reuse, 0x4, R18 ;  /* 0x0000000402067825 */ /* 0x040fe200078e0212 */
[----:B------:R-:W3:Y:S04]  /*0230*/  LDG.E R17, desc[UR8][R4.64] ;  /* 0x0000000804117981 */ /* 0x000ee8000c1e1900 */
[----:B------:R-:W4:Y:S01]  /*0240*/  LDG.E R27, desc[UR8][R4.64+0x4] ;  /* 0x00000408041b7981 */ /* 0x000f22000c1e1900 */
[----:B------:R-:W-:-:S03]  /*0250*/  IMAD.WIDE R20, R2, 0x4, R6 ;  /* 0x0000000402147825 */ /* 0x000fc600078e0206 */
[----:B------:R-:W5:Y:S04]  /*0260*/  LDG.E R7, desc[UR8][R6.64] ;  /* 0x0000000806077981 */ /* 0x000f68000c1e1900 */
[----:B------:R1:W4:Y:S01]  /*0270*/  LDG.E R29, desc[UR8][R20.64] ;  /* 0x00000008141d7981 */ /* 0x000322000c1e1900 */
[-C--:B------:R-:W-:Y:S02]  /*0280*/  IMAD R25, R0, R9.reuse, UR4 ;  /* 0x0000000400197e24 */ /* 0x080fe4000f8e0209 */
[----:B------:R-:W-:Y:S02]  /*0290*/  IMAD R26, R8, R9, UR4 ;  /* 0x00000004081a7e24 */ /* 0x000fe4000f8e0209 */
[----:B------:R-:W-:Y:S01]  /*02a0*/  IMAD.WIDE R22, R2, 0x4, R20 ;  /* 0x0000000402167825 */ /* 0x000fe200078e0214 */
[----:B------:R-:W-:-:S02]  /*02b0*/  LEA R24, R25, R10, 0x2 ;  /* 0x0000000a19187211 */ /* 0x000fc400078e10ff */
[----:B------:R-:W-:Y:S02]  /*02c0*/  LEA R26, R26, R11, 0x2 ;  /* 0x0000000b1a1a7211 */ /* 0x000fe400078e10ff */
[----:B------:R-:W4:Y:S01]  /*02d0*/  LDG.E R25, desc[UR8][R22.64] ;  /* 0x0000000816197981 */ /* 0x000f22000c1e1900 */
[----:B0-----:R-:W-:-:S03]  /*02e0*/  IMAD.WIDE R18, R2, 0x4, R22 ;  /* 0x0000000402127825 */ /* 0x001fc600078e0216 */
[----:B------:R-:W4:Y:S04]  /*02f0*/  LDG.E R23, desc[UR8][R4.64+0x8] ;  /* 0x0000080804177981 */ /* 0x000f28000c1e1900 */
[----:B--2---:R0:W-:Y:S04]  /*0300*/  STS [R24], R28 ;  /* 0x0000001c18007388 */ /* 0x0041e80000000800 */
[----:B---3--:R2:W-:Y:S04]  /*0310*/  STS [R26], R17 ;  /* 0x000000111a007388 */ /* 0x0085e80000000800 */
[----:B0-----:R0:W3:Y:S04]  /*0320*/  LDG.E R28, desc[UR8][R18.64] ;  /* 0x00000008121c7981 */ /* 0x0010e8000c1e1900 */
[----:B-----5:R5:W-:Y:S04]  /*0330*/  STS [R24+0x4], R7 ;  /* 0x0000040718007388 */ /* 0x020be80000000800 */
[----:B--2---:R-:W2:Y:S01]  /*0340*/  LDG.E R17, desc[UR8][R4.64+0xc] ;  /* 0x00000c0804117981 */ /* 0x004ea2000c1e1900 */
[----:B-----5:R-:W-:-:S03]  /*0350*/  IMAD.WIDE R6, R2, 0x4, R18 ;  /* 0x0000000402067825 */ /* 0x020fc600078e0212 */
[----:B----4-:R4:W-:Y:S04]  /*0360*/  STS [R26+0x4], R27 ;  /* 0x0000041b1a007388 */ /* 0x0109e80000000800 */
[----:B------:R-:W5:Y:S01]  /*0370*/  LDG.E R22, desc[UR8][R6.64] ;  /* 0x0000000806167981 */ /* 0x000f62000c1e1900 */
[----:B-1----:R-:W-:-:S03]  /*0380*/  IMAD.WIDE R20, R2, 0x4, R6 ;  /* 0x0000000402147825 */ /* 0x002fc600078e0206 */
[----:B------:R1:W-:Y:S01]  /*0390*/  STS [R24+0x8], R29 ;  /* 0x0000081d18007388 */ /* 0x0003e20000000800 */
[----:B0-----:R-:W-:-:S03]  /*03a0*/  IMAD.WIDE R18, R2, 0x4, R20 ;  /* 0x0000000402127825 */ /* 0x001fc600078e0214 */
[----:B----4-:R-:W4:Y:S04]  /*03b0*/  LDG.E R27, desc[UR8][R4.64+0x10] ;  /* 0x00001008041b7981 */ /* 0x010f28000c1e1900 */
[----:B------:R-:W5:Y:S04]  /*03c0*/  LDG.E R6, desc[UR8][R4.64+0x14] ;  /* 0x0000140804067981 */ /* 0x000f68000c1e1900 */
[----:B-1----:R-:W5:Y:S04]  /*03d0*/  LDG.E R29, desc[UR8][R20.64] ;  /* 0x00000008141d7981 */ /* 0x002f68000c1e1900 */
[----:B------:R-:W5:Y:S04]  /*03e0*/  LDG.E R7, desc[UR8][R4.64+0x18] ;  /* 0x0000180804077981 */ /* 0x000f68000c1e1900 */
[----:B------:R-:W5:Y:S04]  /*03f0*/  LDG.E R19, desc[UR8][R18.64] ;  /* 0x0000000812137981 */ /* 0x000f68000c1e1900 */
[----:B------:R-:W5:Y:S04]  /*0400*/  LDG.E R5, desc[UR8][R4.64+0x1c] ;  /* 0x00001c0804057981 */ /* 0x000f68000c1e1900 */
[----:B------:R0:W-:Y:S04]  /*0410*/  STS [R26+0x8], R23 ;  /* 0x000008171a007388 */ /* 0x0001e80000000800 */
[----:B------:R0:W-:Y:S01]  /*0420*/  STS [R24+0xc], R25 ;  /* 0x00000c1918007388 */ /* 0x0001e20000000800 */
[----:B------:R-:W-:-:S06]  /*0430*/  UIADD3 UR4, UPT, UPT, UR4, 0x8, URZ ;  /* 0x0000000804047890 */ /* 0x000fcc000fffe0ff */
[----:B------:R-:W-:Y:S01]  /*0440*/  ISETP.NE.AND P1, PT, R13, UR4, PT ;  /* 0x000000040d007c0c */ /* 0x000fe2000bf25270 */
[----:B--2---:R0:W-:Y:S04]  /*0450*/  STS [R26+0xc], R17 ;  /* 0x00000c111a007388 */ /* 0x0041e80000000800 */
[----:B---3--:R0:W-:Y:S04]  /*0460*/  STS [R24+0x10], R28 ;  /* 0x0000101c18007388 */ /* 0x0081e80000000800 */
[----:B----4-:R0:W-:Y:S04]  /*0470*/  STS [R26+0x10], R27 ;  /* 0x0000101b1a007388 */ /* 0x0101e80000000800 */
[----:B-----5:R0:W-:Y:S04]  /*0480*/  STS [R24+0x14], R22 ;  /* 0x0000141618007388 */ /* 0x0201e80000000800 */
[----:B------:R0:W-:Y:S04]  /*0490*/  STS [R26+0x14], R6 ;  /* 0x000014061a007388 */ /* 0x0001e80000000800 */
[----:B------:R0:W-:Y:S04]  /*04a0*/  STS [R24+0x18], R29 ;  /* 0x0000181d18007388 */ /* 0x0001e80000000800 */
[----:B------:R0:W-:Y:S04]  /*04b0*/  STS [R26+0x18], R7 ;  /* 0x000018071a007388 */ /* 0x0001e80000000800 */
[----:B------:R0:W-:Y:S04]  /*04c0*/  STS [R24+0x1c], R19 ;  /* 0x00001c1318007388 */ /* 0x0001e80000000800 */
[----:B------:R0:W-:Y:S01]  /*04d0*/  STS [R26+0x1c], R5 ;  /* 0x00001c051a007388 */ /* 0x0001e20000000800 */
[----:B------:R-:W-:Y:S05]  /*04e0*/  @P1 BRA `(.L_x_2) ;  /* 0xfffffffc00301947 */ /* 0x000fea000383ffff */
.L_x_1:
[----:B------:R-:W-:Y:S05]  /*04f0*/  @!P2 BRA `(.L_x_0) ;  /* 0x000000040020a947 */ /* 0x000fea0003800000 */
[----:B------:R-:W-:Y:S02]  /*0500*/  ISETP.GE.U32.AND P1, PT, R15, 0x4, PT ;  /* 0x000000040f00780c */ /* 0x000fe40003f26070 */
[----:B0-----:R-:W-:-:S04]  /*0510*/  LOP3.LUT R24, R9, 0x3, RZ, 0xc0, !PT ;  /* 0x0000000309187812 */ /* 0x001fc800078ec0ff */
[----:B------:R-:W-:-:S07]  /*0520*/  ISETP.NE.AND P2, PT, R24, RZ, PT ;  /* 0x000000ff1800720c */ /* 0x000fce0003f45270 */
[----:B------:R-:W-:Y:S06]  /*0530*/  @!P1 BRA `(.L_x_3) ;  /* 0x0000000000789947 */ /* 0x000fec0003800000 */
[----:B------:R-:W0:Y:S01]  /*0540*/  LDC.64 R6, c[0x0][0x380] ;  /* 0x0000e000ff067b82 */ /* 0x000e220000000a00 */
[--C-:B------:R-:W-:Y:S02]  /*0550*/  IMAD R4, R12, R9, R13.reuse ;  /* 0x000000090c047224 */ /* 0x100fe400078e020d */
[----:B------:R-:W-:Y:S02]  /*0560*/  IMAD.IADD R5, R16, 0x1, R13 ;  /* 0x0000000110057824 */ /* 0x000fe400078e020d */
[----:B------:R-:W-:-:S04]  /*0570*/  IMAD R21, R4, R2, R3 ;  /* 0x0000000204157224 */ /* 0x000fc800078e0203 */
[----:B0-----:R-:W-:-:S04]  /*0580*/  IMAD.WIDE R20, R21, 0x4, R6 ;  /* 0x0000000415147825 */ /* 0x001fc800078e0206 */
[----:B------:R-:W-:-:S04]  /*0590*/  IMAD.WIDE R6, R5, 0x4, R6 ;  /* 0x0000000405067825 */ /* 0x000fc800078e0206 */
[C---:B------:R-:W-:Y:S01]  /*05a0*/  IMAD.WIDE R18, R2.reuse, 0x4, R20 ;  /* 0x0000000402127825 */ /* 0x040fe200078e0214 */
[----:B------:R-:W2:Y:S04]  /*05b0*/  LDG.E R15, desc[UR8][R6.64] ;  /* 0x00000008060f7981 */ /* 0x000ea8000c1e1900 */
[----:B------:R-:W3:Y:S01]  /*05c0*/  LDG.E R20, desc[UR8][R20.64] ;  /* 0x0000000814147981 */ /* 0x000ee2000c1e1900 */
[----:B------:R-:W-:-:S03]  /*05d0*/  IMAD.WIDE R4, R2, 0x4, R18 ;  /* 0x0000000402047825 */ /* 0x000fc600078e0212 */
[----:B------:R-:W4:Y:S01]  /*05e0*/  LDG.E R18, desc[UR8][R18.64] ;  /* 0x0000000812127981 */ /* 0x000f22000c1e1900 */
[----:B------:R-:W-:-:S03]  /*05f0*/  IMAD.WIDE R22, R2, 0x4, R4 ;  /* 0x0000000402167825 */ /* 0x000fc600078e0204 */
[----:B------:R-:W5:Y:S04]  /*0600*/  LDG.E R17, desc[UR8][R6.64+0x4] ;  /* 0x0000040806117981 */ /* 0x000f68000c1e1900 */
[----:B------:R-:W5:Y:S04]  /*0610*/  LDG.E R4, desc[UR8][R4.64] ;  /* 0x0000000804047981 */ /* 0x000f68000c1e1900 */
[----:B------:R-:W5:Y:S04]  /*0620*/  LDG.E R27, desc[UR8][R6.64+0x8] ;  /* 0x00000808061b7981 */ /* 0x000f68000c1e1900 */
[----:B------:R-:W5:Y:S04]  /*0630*/  LDG.E R22, desc[UR8][R22.64] ;  /* 0x0000000816167981 */ /* 0x000f68000c1e1900 */
[----:B------:R-:W5:Y:S01]  /*0640*/  LDG.E R29, desc[UR8][R6.64+0xc] ;  /* 0x00000c08061d7981 */ /* 0x000f62000c1e1900 */
[----:B------:R-:W-:-:S02]  /*0650*/  IMAD R25, R0, R9, R13 ;  /* 0x0000000900197224 */ /* 0x000fc400078e020d */
[----:B------:R-:W-:-:S03]  /*0660*/  IMAD R26, R8, R9, R13 ;  /* 0x00000009081a7224 */ /* 0x000fc600078e020d */
[----:B------:R-:W-:Y:S02]  /*0670*/  LEA R25, R25, R10, 0x2 ;  /* 0x0000000a19197211 */ /* 0x000fe400078e10ff */
[----:B------:R-:W-:Y:S02]  /*0680*/  LEA R26, R26, R11, 0x2 ;  /* 0x0000000b1a1a7211 */ /* 0x000fe400078e10ff */
[----:B------:R-:W-:Y:S01]  /*0690*/  IADD3 R13, PT, PT, R13, 0x4, RZ ;  /* 0x000000040d0d7810 */ /* 0x000fe20007ffe0ff */
[----:B---3--:R0:W-:Y:S04]  /*06a0*/  STS [R25], R20 ;  /* 0x0000001419007388 */ /* 0x0081e80000000800 */
[----:B--2---:R0:W-:Y:S04]  /*06b0*/  STS [R26], R15 ;  /* 0x0000000f1a007388 */ /* 0x0041e80000000800 */
[----:B----4-:R0:W-:Y:S04]  /*06c0*/  STS [R25+0x4], R18 ;  /* 0x0000041219007388 */ /* 0x0101e80000000800 */
[----:B-----5:R0:W-:Y:S04]  /*06d0*/  STS [R26+0x4], R17 ;  /* 0x000004111a007388 */ /* 0x0201e80000000800 */
[----:B------:R0:W-:Y:S04]  /*06e0*/  STS [R25+0x8], R4 ;  /* 0x0000080419007388 */ /* 0x0001e80000000800 */
[----:B------:R0:W-:Y:S04]  /*06f0*/  STS [R26+0x8], R27 ;  /* 0x0000081b1a007388 */ /* 0x0001e80000000800 */
[----:B------:R0:W-:Y:S04]  /*0700*/  STS [R25+0xc], R22 ;  /* 0x00000c1619007388 */ /* 0x0001e80000000800 */
[----:B------:R0:W-:Y:S02]  /*0710*/  STS [R26+0xc], R29 ;  /* 0x00000c1d1a007388 */ /* 0x0001e40000000800 */
.L_x_3:
[----:B------:R-:W-:Y:S05]  /*0720*/  @!P2 BRA `(.L_x_0) ;  /* 0x000000000094a947 */ /* 0x000fea0003800000 */
[----:B------:R-:W-:Y:S02]  /*0730*/  ISETP.NE.AND P1, PT, R24, 0x1, PT ;  /* 0x000000011800780c */ /* 0x000fe40003f25270 */
[----:B0-----:R-:W-:-:S04]  /*0740*/  LOP3.LUT R4, R9, 0x1, RZ, 0xc0, !PT ;  /* 0x0000000109047812 */ /* 0x001fc800078ec0ff */
[----:B------:R-:W-:-:S07]  /*0750*/  ISETP.NE.U32.AND P2, PT, R4, 0x1, PT ;  /* 0x000000010400780c */ /* 0x000fce0003f45070 */
[----:B------:R-:W0:Y:S01]  /*0760*/  @P1 LDC.64 R18, c[0x0][0x380] ;  /* 0x0000e000ff121b82 */ /* 0x000e220000000a00 */
[--C-:B------:R-:W-:Y:S01]  /*0770*/  @P1 IMAD R6, R12, R9, R13.reuse ;  /* 0x000000090c061224 */ /* 0x100fe200078e020d */
[----:B------:R-:W-:Y:S01]  /*0780*/  @P1 IADD3 R25, PT, PT, R16, R13, RZ ;  /* 0x0000000d10191210 */ /* 0x000fe20007ffe0ff */
[-CC-:B------:R-:W-:Y:S02]  /*0790*/  @P1 IMAD R15, R0, R9.reuse, R13.reuse ;  /* 0x00000009000f1224 */ /* 0x180fe400078e020d */
[-C--:B------:R-:W-:Y:S02]  /*07a0*/  @P1 IMAD R20, R8, R9.reuse, R13 ;  /* 0x0000000908141224 */ /* 0x080fe400078e020d */
[----:B------:R-:W-:Y:S01]  /*07b0*/  @P1 VIADD R13, R13, 0x2 ;  /* 0x000000020d0d1836 */ /* 0x000fe20000000000 */
[----:B------:R-:W1:Y:S01]  /*07c0*/  @!P2 LDC.64 R4, c[0x0][0x380] ;  /* 0x0000e000ff04ab82 */ /* 0x000e620000000a00 */
[----:B------:R-:W-:Y:S02]  /*07d0*/  @P1 IMAD R7, R6, R2, R3 ;  /* 0x0000000206071224 */ /* 0x000fe400078e0203 */
[----:B------:R-:W-:Y:S01]  /*07e0*/  @!P2 IMAD R17, R12, R9, R13 ;  /* 0x000000090c11a224 */ /* 0x000fe200078e020d */
[----:B------:R-:W-:-:S03]  /*07f0*/  @!P2 IADD3 R23, PT, PT, R16, R13, RZ ;  /* 0x0000000d1017a210 */ /* 0x000fc60007ffe0ff */
[----:B------:R-:W-:Y:S02]  /*0800*/  @!P2 IMAD R21, R17, R2, R3 ;  /* 0x000000021115a224 */ /* 0x000fe400078e0203 */
[----:B0-----:R-:W-:-:S04]  /*0810*/  @P1 IMAD.WIDE R6, R7, 0x4, R18 ;  /* 0x0000000407061825 */ /* 0x001fc800078e0212 */
[----:B------:R-:W-:-:S04]  /*0820*/  @P1 IMAD.WIDE R16, R25, 0x4, R18 ;  /* 0x0000000419101825 */ /* 0x000fc800078e0212 */
[----:B------:R-:W-:Y:S01]  /*0830*/  @P1 IMAD.WIDE R2, R2, 0x4, R6 ;  /* 0x0000000402021825 */ /* 0x000fe200078e0206 */
[----:B------:R-:W2:Y:S03]  /*0840*/  @P1 LDG.E R25, desc[UR8][R16.64+0x4] ;  /* 0x0000040810191981 */ /* 0x000ea6000c1e1900 */
[--C-:B-1----:R-:W-:Y:S01]  /*0850*/  @!P2 IMAD.WIDE R18, R21, 0x4, R4.reuse ;  /* 0x000000041512a825 */ /* 0x102fe200078e0204 */
[----:B------:R0:W3:Y:S03]  /*0860*/  @P1 LDG.E R6, desc[UR8][R6.64] ;  /* 0x0000000806061981 */ /* 0x0000e6000c1e1900 */
[----:B------:R-:W-:Y:S01]  /*0870*/  @!P2 IMAD.WIDE R4, R23, 0x4, R4 ;  /* 0x000000041704a825 */ /* 0x000fe200078e0204 */
[----:B------:R-:W4:Y:S04]  /*0880*/  @P1 LDG.E R21, desc[UR8][R16.64] ;  /* 0x0000000810151981 */ /* 0x000f28000c1e1900 */
[----:B------:R-:W5:Y:S04]  /*0890*/  @P1 LDG.E R2, desc[UR8][R2.64] ;  /* 0x0000000802021981 */ /* 0x000f68000c1e1900 */
[----:B------:R-:W2:Y:S04]  /*08a0*/  @!P2 LDG.E R18, desc[UR8][R18.64] ;  /* 0x000000081212a981 */ /* 0x000ea8000c1e1900 */
[----:B------:R-:W2:Y:S01]  /*08b0*/  @!P2 LDG.E R4, desc[UR8][R4.64] ;  /* 0x000000080404a981 */ /* 0x000ea2000c1e1900 */
[----:B------:R-:W-:Y:S01]  /*08c0*/  @P1 LEA R23, R15, R10, 0x2 ;  /* 0x0000000a0f171211 */ /* 0x000fe200078e10ff */
[--C-:B------:R-:W-:Y:S01]  /*08d0*/  @!P2 IMAD R15, R0, R9, R13.reuse ;  /* 0x00000009000fa224 */ /* 0x100fe200078e020d */
[----:B------:R-:W-:Y:S01]  /*08e0*/  @P1 LEA R20, R20, R11, 0x2 ;  /* 0x0000000b14141211 */ /* 0x000fe200078e10ff */
[----:B------:R-:W-:-:S03]  /*08f0*/  @!P2 IMAD R22, R8, R9, R13 ;  /* 0x000000090816a224 */ /* 0x000fc600078e020d */
[----:B------:R-:W-:Y:S02]  /*0900*/  @!P2 LEA R15, R15, R10, 0x2 ;  /* 0x0000000a0f0fa211 */ /* 0x000fe400078e10ff */
[----:B0-----:R-:W-:Y:S01]  /*0910*/  @!P2 LEA R7, R22, R11, 0x2 ;  /* 0x0000000b1607a211 */ /* 0x001fe200078e10ff */
[----:B---3--:R1:W-:Y:S04]  /*0920*/  @P1 STS [R23], R6 ;  /* 0x0000000617001388 */ /* 0x0083e80000000800 */
[----:B----4-:R1:W-:Y:S04]  /*0930*/  @P1 STS [R20], R21 ;  /* 0x0000001514001388 */ /* 0x0103e80000000800 */
[----:B-----5:R1:W-:Y:S04]  /*0940*/  @P1 STS [R23+0x4], R2 ;  /* 0x0000040217001388 */ /* 0x0203e80000000800 */
[----:B--2---:R1:W-:Y:S04]  /*0950*/  @P1 STS [R20+0x4], R25 ;  /* 0x0000041914001388 */ /* 0x0043e80000000800 */
[----:B------:R1:W-:Y:S04]  /*0960*/  @!P2 STS [R15], R18 ;  /* 0x000000120f00a388 */ /* 0x0003e80000000800 */
[----:B------:R1:W-:Y:S02]  /*0970*/  @!P2 STS [R7], R4 ;  /* 0x000000040700a388 */ /* 0x0003e40000000800 */
.L_x_0:
[----:B------:R-:W-:Y:S06]  /*0980*/  BAR.SYNC.DEFER_BLOCKING 0x0 ;  /* 0x0000000000007b1d */ /* 0x000fec0000010000 */
[----:B------:R-:W-:Y:S05]  /*0990*/  @!P0 EXIT ;  /* 0x000000000000894d */ /* 0x000fea0003800000 */
[----:B------:R-:W2:Y:S01]  /*09a0*/  LDCU.64 UR6, c[0x0][0x380] ;  /* 0x00007000ff0677ac */ /* 0x000ea20008000a00 */
[----:B------:R-:W-:Y:S01]  /*09b0*/  VIADD R3, R8, UR5 ;  /* 0x0000000508037c36 */ /* 0x000fe20008000000 */
[C---:B01----:R-:W-:Y:S01]  /*09c0*/  LOP3.LUT R15, R9.reuse, 0x7, RZ, 0xc0, !PT ;  /* 0x00000007090f7812 */ /* 0x043fe200078ec0ff */
[----:B------:R-:W-:Y:S01]  /*09d0*/  IMAD R14, R14, R9, RZ ;  /* 0x000000090e0e7224 */ /* 0x000fe200078e02ff */
[----:B------:R-:W-:Y:S01]  /*09e0*/  LOP3.LUT R13, R9, 0x3, RZ, 0xc0, !PT ;  /* 0x00000003090d7812 */ /* 0x000fe200078ec0ff */
[----:B------:R-:W-:Y:S01]  /*09f0*/  UMOV UR4, URZ ;  /* 0x000000ff00047c82 */ /* 0x000fe20008000000 */
[----:B------:R-:W-:Y:S02]  /*0a00*/  SHF.L.U32 R3, R3, 0x2, RZ ;  /* 0x0000000203037819 */ /* 0x000fe400000006ff */
[----:B------:R-:W-:-:S03]  /*0a10*/  IADD3 R2, PT, PT, R15, -0x1, RZ ;  /* 0xffffffff0f027810 */ /* 0x000fc60007ffe0ff */
[----:B------:R-:W-:Y:S01]  /*0a20*/  IMAD R3, R3, R9, R10 ;  /* 0x0000000903037224 */ /* 0x000fe200078e020a */
[----:B------:R-:W-:Y:S02]  /*0a30*/  ISETP.GE.U32.AND P0, PT, R2, 0x3, PT ;  /* 0x000000030200780c */ /* 0x000fe40003f06070 */
[----:B------:R-:W-:Y:S02]  /*0a40*/  LOP3.LUT R2, R9, 0x7ffffff8, RZ, 0xc0, !PT ;  /* 0x7ffffff809027812 */ /* 0x000fe400078ec0ff */
[----:B------:R-:W-:Y:S01]  /*0a50*/  IADD3 R7, PT, PT, R3, 0x10, RZ ;  /* 0x0000001003077810 */ /* 0x000fe20007ffe0ff */
[----:B--2---:R-:W-:Y:S01]  /*0a60*/  UIADD3 UR5, UP0, UPT, UR6, 0x10, URZ ;  /* 0x0000001006057890 */ /* 0x004fe2000ff1e0ff */
[----:B------:R-:W-:-:S03]  /*0a70*/  IADD3 R9, PT, PT, -R2, RZ, RZ ;  /* 0x000000ff02097210 */ /* 0x000fc60007ffe1ff */
[----:B------:R-:W-:-:S12]  /*0a80*/  UIADD3.X UR6, UPT, UPT, URZ, UR7, URZ, UP0, !UPT ;  /* 0x00000007ff067290 */ /* 0x000fd800087fe4ff */
.L_x_9:
[----:B01234-:R-:W0:Y:S01]  /*0a90*/  LDC R5, c[0x0][0x390] ;  /* 0x0000e400ff057b82 */ /* 0x01fe220000000800 */
[----:B------:R-:W1:Y:S01]  /*0aa0*/  LDCU UR7, c[0x0][0x388] ;  /* 0x00007100ff0777ac */ /* 0x000e620008000800 */
[----:B------:R-:W-:Y:S02]  /*0ab0*/  IMAD.MOV.U32 R16, RZ, RZ, RZ ;  /* 0x000000ffff107224 */ /* 0x000fe400078e00ff */
[----:B0-----:R-:W-:Y:S01]  /*0ac0*/  IMAD R3, R0, R5, UR4 ;  /* 0x0000000400037e24 */ /* 0x001fe2000f8e0205 */
[----:B------:R-:W-:-:S04]  /*0ad0*/  ISETP.GE.U32.AND P2, PT, R5, 0x8, PT ;  /* 0x000000080500780c */ /* 0x000fc80003f46070 */
[----:B------:R-:W-:Y:S01]  /*0ae0*/  LEA R6, R3, R10, 0x2 ;  /* 0x0000000a03067211 */ /* 0x000fe200078e10ff */
[----:B------:R-:W-:Y:S01]  /*0af0*/  IMAD R3, R12, R5, UR4 ;  /* 0x000000040c037e24 */ /* 0x000fe2000f8e0205 */
[----:B------:R-:W-:-:S03]  /*0b00*/  UIADD3 UR4, UPT, UPT, UR4, 0x1, URZ ;  /* 0x0000000104047890 */ /* 0x000fc6000fffe0ff */
[----:B-1----:R-:W-:Y:S01]  /*0b10*/  IMAD R3, R3, UR7, R14 ;  /* 0x0000000703037c24 */ /* 0x002fe2000f8e020e */
[----:B------:R-:W0:Y:S02]  /*0b20*/  LDS R6, [R6] ;  /* 0x0000000006067984 */ /* 0x000e240000000800 */
[----:B------:R-:W-:Y:S01]  /*0b30*/  ISETP.NE.AND P1, PT, R5, UR4, PT ;  /* 0x0000000405007c0c */ /* 0x000fe2000bf25270 */
[----:B------:R-:W-:-:S12]  /*0b40*/  @!P2 BRA `(.L_x_4) ;  /* 0x0000000000d0a947 */ /* 0x000fd80003800000 */
[----:B------:R-:W-:Y:S02]  /*0b50*/  MOV R16, R7 ;  /* 0x0000000700107202 */ /* 0x000fe40000000f00 */
[----:B------:R-:W-:Y:S02]  /*0b60*/  MOV R17, R3 ;  /* 0x0000000300117202 */ /* 0x000fe40000000f00 */
[----:B------:R-:W-:-:S07]  /*0b70*/  MOV R18, R9 ;  /* 0x0000000900127202 */ /* 0x000fce0000000f00 */
.L_x_5:
[----:B----4-:R-:W-:Y:S01]  /*0b80*/  MOV R4, UR5 ;  /* 0x0000000500047c02 */ /* 0x010fe20008000f00 */
[----:B------:R-:W0:Y:S01]  /*0b90*/  LDS R23, [R16+-0x10] ;  /* 0xfffff00010177984 */ /* 0x000e220000000800 */
[----:B------:R-:W-:-:S03]  /*0ba0*/  MOV R5, UR6 ;  /* 0x0000000600057c02 */ /* 0x000fc60008000f00 */
[----:B------:R-:W1:Y:S01]  /*0bb0*/  LDS R27, [R16+-0xc] ;  /* 0xfffff400101b7984 */ /* 0x000e620000000800 */
[----:B------:R-:W-:-:S03]  /*0bc0*/  IMAD.WIDE R4, R17, 0x4, R4 ;  /* 0x0000000411047825 */ /* 0x000fc600078e0204 */
[----:B------:R-:W-:Y:S04]  /*0bd0*/  LDS R29, [R16] ;  /* 0x00000000101d7984 */ /* 0x000fe80000000800 */
[----:B------:R-:W2:Y:S04]  /*0be0*/  LDG.E R21, desc[UR8][R4.64+-0x10] ;  /* 0xfffff00804157981 */ /* 0x000ea8000c1e1900 */
[----:B------:R-:W3:Y:S04]  /*0bf0*/  LDG.E R25, desc[UR8][R4.64+-0xc] ;  /* 0xfffff40804197981 */ /* 0x000ee8000c1e1900 */
[----:B------:R-:W4:Y:S04]  /*0c00*/  LDG.E R24, desc[UR8][R4.64+-0x8] ;  /* 0xfffff80804187981 */ /* 0x000f28000c1e1900 */
[----:B------:R-:W5:Y:S04]  /*0c10*/  LDG.E R19, desc[UR8][R4.64+-0x4] ;  /* 0xfffffc0804137981 */ /* 0x000f68000c1e1900 */
[----:B------:R-:W5:Y:S04]  /*0c20*/  LDG.E R20, desc[UR8][R4.64] ;  /* 0x0000000804147981 */ /* 0x000f68000c1e1900 */
[----:B------:R-:W5:Y:S01]  /*0c30*/  LDG.E R22, desc[UR8][R4.64+0xc] ;  /* 0x00000c0804167981 */ /* 0x000f62000c1e1900 */
[----:B0-----:R-:W-:-:S03]  /*0c40*/  FADD R26, R6, R23 ;  /* 0x00000017061a7221 */ /* 0x001fc60000000000 */
[----:B------:R-:W5:Y:S01]  /*0c50*/  LDG.E R23, desc[UR8][R4.64+0x8] ;  /* 0x0000080804177981 */ /* 0x000f62000c1e1900 */
[----:B-1----:R-:W-:-:S03]  /*0c60*/  FADD R28, R6, R27 ;  /* 0x0000001b061c7221 */ /* 0x002fc60000000000 */
[----:B------:R-:W-:Y:S01]  /*0c70*/  LDS R27, [R16+-0x4] ;  /* 0xfffffc00101b7984 */ /* 0x000fe20000000800 */
[----:B--2---:R-:W-:-:S03]  /*0c80*/  FSETP.GT.AND P2, PT, R21, R26, PT ;  /* 0x0000001a1500720b */ /* 0x004fc60003f44000 */
[----:B------:R-:W2:Y:S10]  /*0c90*/  LDG.E R21, desc[UR8][R4.64+0x4] ;  /* 0x0000040804157981 */ /* 0x000eb4000c1e1900 */
[----:B------:R-:W-:Y:S01]  /*0ca0*/  @P2 STG.E desc[UR8][R4.64+-0x10], R26 ;  /* 0xfffff01a04002986 */ /* 0x000fe2000c101908 */
[----:B---3--:R-:W-:-:S03]  /*0cb0*/  FSETP.GT.AND P2, PT, R25, R28, PT ;  /* 0x0000001c1900720b */ /* 0x008fc60003f44000 */
[----:B------:R-:W0:Y:S10]  /*0cc0*/  LDS R25, [R16+-0x8] ;  /* 0xfffff80010197984 */ /* 0x000e340000000800 */
[----:B------:R-:W-:Y:S01]  /*0cd0*/  @P2 STG.E desc[UR8][R4.64+-0xc], R28 ;  /* 0xfffff41c04002986 */ /* 0x000fe2000c101908 */
[----:B0-----:R-:W-:-:S05]  /*0ce0*/  FADD R25, R6, R25 ;  /* 0x0000001906197221 */ /* 0x001fca0000000000 */
[----:B----4-:R-:W-:Y:S01]  /*0cf0*/  FSETP.GT.AND P2, PT, R24, R25, PT ;  /* 0x000000191800720b */ /* 0x010fe20003f44000 */
[C---:B------:R-:W-:Y:S01]  /*0d00*/  FADD R24, R6.reuse, R27 ;  /* 0x0000001b06187221 */ /* 0x040fe20000000000 */
[----:B------:R-:W-:Y:S02]  /*0d10*/  FADD R27, R6, R29 ;  /* 0x0000001d061b7221 */ /* 0x000fe40000000000 */
[----:B------:R-:W0:Y:S03]  /*0d20*/  LDS R29, [R16+0x8] ;  /* 0x00000800101d7984 */ /* 0x000e260000000800 */
[----:B-----5:R-:W-:Y:S02]  /*0d30*/  FSETP.GT.AND P3, PT, R20, R27, PT ;  /* 0x0000001b1400720b */ /* 0x020fe40003f64000 */
[----:B------:R-:W1:Y:S04]  /*0d40*/  LDS R20, [R16+0xc] ;  /* 0x00000c0010147984 */ /* 0x000e680000000800 */
[----:B------:R-:W-:Y:S01]  /*0d50*/  @P2 STG.E desc[UR8][R4.64+-0x8], R25 ;  /* 0xfffff81904002986 */ /* 0x000fe2000c101908 */
[----:B------:R-:W-:-:S03]  /*0d60*/  FSETP.GT.AND P2, PT, R19, R24, PT ;  /* 0x000000181300720b */ /* 0x000fc60003f44000 */
[----:B------:R-:W3:Y:S01]  /*0d70*/  LDS R19, [R16+0x4] ;  /* 0x0000040010137984 */ /* 0x000ee20000000800 */
[----:B------:R-:W-:-:S09]  /*0d80*/  VIADD R18, R18, 0x8 ;  /* 0x0000000812127836 */ /* 0x000fd20000000000 */
[----:B------:R4:W-:Y:S01]  /*0d90*/  @P2 STG.E desc[UR8][R4.64+-0x4], R24 ;  /* 0xfffffc1804002986 */ /* 0x0009e2000c101908 */
[----:B------:R-:W-:Y:S01]  /*0da0*/  ISETP.NE.AND P2, PT, R18, RZ, PT ;  /* 0x000000ff1200720c */ /* 0x000fe20003f45270 */
[C---:B0-----:R-:W-:Y:S01]  /*0db0*/  FADD R29, R6.reuse, R29 ;  /* 0x0000001d061d7221 */ /* 0x041fe20000000000 */
[----:B-1----:R-:W-:-:S04]  /*0dc0*/  FADD R20, R6, R20 ;  /* 0x0000001406147221 */ /* 0x002fc80000000000 */
[----:B------:R-:W-:Y:S01]  /*0dd0*/  FSETP.GT.AND P5, PT, R23, R29, PT ;  /* 0x0000001d1700720b */ /* 0x000fe20003fa4000 */
[----:B---3--:R-:W-:Y:S01]  /*0de0*/  FADD R19, R6, R19 ;  /* 0x0000001306137221 */ /* 0x008fe20000000000 */
[----:B------:R-:W-:Y:S01]  /*0df0*/  FSETP.GT.AND P6, PT, R22, R20, PT ;  /* 0x000000141600720b */ /* 0x000fe20003fc4000 */
[----:B------:R4:W-:Y:S01]  /*0e00*/  @P3 STG.E desc[UR8][R4.64], R27 ;  /* 0x0000001b04003986 */ /* 0x0009e2000c101908 */
[----:B------:R-:W-:-:S09]  /*0e10*/  IADD3 R16, PT, PT, R16, 0x20, RZ ;  /* 0x0000002010107810 */ /* 0x000fd20007ffe0ff */
[----:B------:R4:W-:Y:S01]  /*0e20*/  @P5 STG.E desc[UR8][R4.64+0x8], R29 ;  /* 0x0000081d04005986 */ /* 0x0009e2000c101908 */
[----:B------:R-:W-:-:S03]  /*0e30*/  IADD3 R17, PT, PT, R17, 0x8, RZ ;  /* 0x0000000811117810 */ /* 0x000fc60007ffe0ff */
[----:B------:R4:W-:Y:S01]  /*0e40*/  @P6 STG.E desc[UR8][R4.64+0xc], R20 ;  /* 0x00000c1404006986 */ /* 0x0009e2000c101908 */
[----:B--2---:R-:W-:-:S13]  /*0e50*/  FSETP.GT.AND P4, PT, R21, R19, PT ;  /* 0x000000131500720b */ /* 0x004fda0003f84000 */
[----:B------:R4:W-:Y:S01]  /*0e60*/  @P4 STG.E desc[UR8][R4.64+0x4], R19 ;  /* 0x0000041304004986 */ /* 0x0009e2000c101908 */
[----:B------:R-:W-:Y:S05]  /*0e70*/  @P2 BRA `(.L_x_5) ;  /* 0xfffffffc00402947 */ /* 0x000fea000383ffff */
[----:B------:R-:W-:-:S07]  /*0e80*/  MOV R16, R2 ;  /* 0x0000000200107202 */ /* 0x000fce0000000f00 */
.L_x_4:
[----:B------:R-:W-:-:S13]  /*0e90*/  ISETP.NE.AND P2, PT, R15, RZ, PT ;  /* 0x000000ff0f00720c */ /* 0x000fda0003f45270 */
[----:B------:R-:W-:Y:S05]  /*0ea0*/  @!P2 BRA `(.L_x_6) ;  /* 0x0000000000f8a947 */ /* 0x000fea0003800000 */
[----:B------:R-:W-:Y:S01]  /*0eb0*/  ISETP.NE.AND P6, PT, R13, RZ, PT ;  /* 0x000000ff0d00720c */ /* 0x000fe20003fc5270 */
[----:B------:R-:W-:-:S12]  /*0ec0*/  @!P0 BRA `(.L_x_7) ;  /* 0x00000000006c8947 */ /* 0x000fd80003800000 */
[----:B----4-:R-:W1:Y:S01]  /*0ed0*/  LDC.64 R4, c[0x0][0x380] ;  /* 0x0000e000ff047b82 */ /* 0x010e620000000a00 */
[----:B------:R-:W-:Y:S01]  /*0ee0*/  IADD3 R17, PT, PT, R3, R16, RZ ;  /* 0x0000001003117210 */ /* 0x000fe20007ffe0ff */
[----:B------:R-:W2:Y:S04]  /*0ef0*/  LDCU UR7, c[0x0][0x390] ;  /* 0x00007200ff0777ac */ /* 0x000ea80008000800 */
[----:B-1----:R-:W-:-:S05]  /*0f00*/  IMAD.WIDE R4, R17, 0x4, R4 ;  /* 0x0000000411047825 */ /* 0x002fca00078e0204 */
[----:B------:R-:W3:Y:S04]  /*0f10*/  LDG.E R20, desc[UR8][R4.64] ;  /* 0x0000000804147981 */ /* 0x000ee8000c1e1900 */
[----:B------:R-:W4:Y:S04]  /*0f20*/  LDG.E R19, desc[UR8][R4.64+0x4] ;  /* 0x0000040804137981 */ /* 0x000f28000c1e1900 */
[----:B------:R-:W5:Y:S04]  /*0f30*/  LDG.E R18, desc[UR8][R4.64+0x8] ;  /* 0x0000080804127981 */ /* 0x000f68000c1e1900 */
[----:B------:R-:W5:Y:S01]  /*0f40*/  LDG.E R17, desc[UR8][R4.64+0xc] ;  /* 0x00000c0804117981 */ /* 0x000f62000c1e1900 */
[----:B--2---:R-:W-:-:S02]  /*0f50*/  IMAD R22, R8, UR7, R16 ;  /* 0x0000000708167c24 */ /* 0x004fc4000f8e0210 */
[----:B------:R-:W-:-:S03]  /*0f60*/  VIADD R16, R16, 0x4 ;  /* 0x0000000410107836 */ /* 0x000fc60000000000 */
[----:B------:R-:W-:-:S05]  /*0f70*/  LEA R22, R22, R11, 0x2 ;  /* 0x0000000b16167211 */ /* 0x000fca00078e10ff */
[----:B------:R-:W0:Y:S04]  /*0f80*/  LDS R21, [R22] ;  /* 0x0000000016157984 */ /* 0x000e280000000800 */
[----:B------:R-:W1:Y:S04]  /*0f90*/  LDS R23, [R22+0x4] ;  /* 0x0000040016177984 */ /* 0x000e680000000800 */
[----:B------:R-:W2:Y:S04]  /*0fa0*/  LDS R25, [R22+0x8] ;  /* 0x0000080016197984 */ /* 0x000ea80000000800 */
[----:B------:R-:W2:Y:S01]  /*0fb0*/  LDS R27, [R22+0xc] ;  /* 0x00000c00161b7984 */ /* 0x000ea20000000800 */
[C---:B0-----:R-:W-:Y:S01]  /*0fc0*/  FADD R21, R6.reuse, R21 ;  /* 0x0000001506157221 */ /* 0x041fe20000000000 */
[C---:B-1----:R-:W-:Y:S01]  /*0fd0*/  FADD R23, R6.reuse, R23 ;  /* 0x0000001706177221 */ /* 0x042fe20000000000 */
[C---:B--2---:R-:W-:Y:S01]  /*0fe0*/  FADD R25, R6.reuse, R25 ;  /* 0x0000001906197221 */ /* 0x044fe20000000000 */
[----:B------:R-:W-:-:S02]  /*0ff0*/  FADD R27, R6, R27 ;  /* 0x0000001b061b7221 */ /* 0x000fc40000000000 */
[----:B---3--:R-:W-:Y:S02]  /*1000*/  FSETP.GT.AND P2, PT, R20, R21, PT ;  /* 0x000000151400720b */ /* 0x008fe40003f44000 */
[----:B----4-:R-:W-:Y:S02]  /*1010*/  FSETP.GT.AND P3, PT, R19, R23, PT ;  /* 0x000000171300720b */ /* 0x010fe40003f64000 */
[----:B-----5:R-:W-:Y:S02]  /*1020*/  FSETP.GT.AND P4, PT, R18, R25, PT ;  /* 0x000000191200720b */ /* 0x020fe40003f84000 */
[----:B------:R-:W-:-:S07]  /*1030*/  FSETP.GT.AND P5, PT, R17, R27, PT ;  /* 0x0000001b1100720b */ /* 0x000fce0003fa4000 */
[----:B------:R1:W-:Y:S04]  /*1040*/  @P2 STG.E desc[UR8][R4.64], R21 ;  /* 0x0000001504002986 */ /* 0x0003e8000c101908 */
[----:B------:R1:W-:Y:S04]  /*1050*/  @P3 STG.E desc[UR8][R4.64+0x4], R23 ;  /* 0x0000041704003986 */ /* 0x0003e8000c101908 */
[----:B------:R1:W-:Y:S04]  /*1060*/  @P4 STG.E desc[UR8][R4.64+0x8], R25 ;  /* 0x0000081904004986 */ /* 0x0003e8000c101908 */
[----:B------:R1:W-:Y:S02]  /*1070*/  @P5 STG.E desc[UR8][R4.64+0xc], R27 ;  /* 0x00000c1b04005986 */ /* 0x0003e4000c101908 */
.L_x_7:
[----:B------:R-:W-:Y:S05]  /*1080*/  @!P6 BRA `(.L_x_6) ;  /* 0x000000000080e947 */ /* 0x000fea0003800000 */
[----:B------:R-:W2:Y:S01]  /*1090*/  LDCU UR10, c[0x0][0x390] ;  /* 0x00007200ff0a77ac */ /* 0x000ea20008000800 */
[----:B------:R-:W-:Y:S01]  /*10a0*/  ISETP.NE.AND P2, PT, R13, 0x1, PT ;  /* 0x000000010d00780c */ /* 0x000fe20003f45270 */
[----:B--2---:R-:W-:-:S12]  /*10b0*/  ULOP3.LUT UP0, URZ, UR10, 0x1, URZ, 0xc0, !UPT ;  /* 0x000000010aff7892 */ /* 0x004fd8000f80c0ff */
[----:B------:R-:W-:Y:S05]  /*10c0*/  @!P2 BRA `(.L_x_8) ;  /* 0x000000000044a947 */ /* 0x000fea0003800000 */
[----:B-1--4-:R-:W1:Y:S01]  /*10d0*/  LDC.64 R4, c[0x0][0x380] ;  /* 0x0000e000ff047b82 */ /* 0x012e620000000a00 */
[----:B------:R-:W-:Y:S01]  /*10e0*/  IADD3 R17, PT, PT, R3, R16, RZ ;  /* 0x0000001003117210 */ /* 0x000fe20007ffe0ff */
[----:B------:R-:W2:Y:S04]  /*10f0*/  LDCU UR7, c[0x0][0x390] ;  /* 0x00007200ff0777ac */ /* 0x000ea80008000800 */
[----:B-1----:R-:W-:-:S05]  /*1100*/  IMAD.WIDE R4, R17, 0x4, R4 ;  /* 0x0000000411047825 */ /* 0x002fca00078e0204 */
[----:B------:R-:W3:Y:S04]  /*1110*/  LDG.E R17, desc[UR8][R4.64] ;  /* 0x0000000804117981 */ /* 0x000ee8000c1e1900 */
[----:B------:R-:W4:Y:S01]  /*1120*/  LDG.E R18, desc[UR8][R4.64+0x4] ;  /* 0x0000040804127981 */ /* 0x000f22000c1e1900 */
[----:B--2---:R-:W-:Y:S01]  /*1130*/  IMAD R20, R8, UR7, R16 ;  /* 0x0000000708147c24 */ /* 0x004fe2000f8e0210 */
[----:B------:R-:W-:-:S04]  /*1140*/  IADD3 R16, PT, PT, R16, 0x2, RZ ;  /* 0x0000000210107810 */ /* 0x000fc80007ffe0ff */
[----:B------:R-:W-:-:S05]  /*1150*/  LEA R20, R20, R11, 0x2 ;  /* 0x0000000b14147211 */ /* 0x000fca00078e10ff */
[----:B------:R-:W0:Y:S04]  /*1160*/  LDS R19, [R20] ;  /* 0x0000000014137984 */ /* 0x000e280000000800 */
[----:B------:R-:W1:Y:S01]  /*1170*/  LDS R21, [R20+0x4] ;  /* 0x0000040014157984 */ /* 0x000e620000000800 */
[C---:B0-----:R-:W-:Y:S01]  /*1180*/  FADD R19, R6.reuse, R19 ;  /* 0x0000001306137221 */ /* 0x041fe20000000000 */
[----:B-1----:R-:W-:-:S04]  /*1190*/  FADD R21, R6, R21 ;  /* 0x0000001506157221 */ /* 0x002fc80000000000 */
[----:B---3--:R-:W-:Y:S02]  /*11a0*/  FSETP.GT.AND P2, PT, R17, R19, PT ;  /* 0x000000131100720b */ /* 0x008fe40003f44000 */
[----:B----4-:R-:W-:-:S11]  /*11b0*/  FSETP.GT.AND P3, PT, R18, R21, PT ;  /* 0x000000151200720b */ /* 0x010fd60003f64000 */
[----:B------:R2:W-:Y:S04]  /*11c0*/  @P2 STG.E desc[UR8][R4.64], R19 ;  /* 0x0000001304002986 */ /* 0x0005e8000c101908 */
[----:B------:R2:W-:Y:S02]  /*11d0*/  @P3 STG.E desc[UR8][R4.64+0x4], R21 ;  /* 0x0000041504003986 */ /* 0x0005e4000c101908 */
.L_x_8:
[----:B------:R-:W-:Y:S05]  /*11e0*/  BRA.U !UP0, `(.L_x_6) ;  /* 0x0000000108287547 */ /* 0x000fea000b800000 */
[----:B-12-4-:R-:W1:Y:S01]  /*11f0*/  LDC.64 R4, c[0x0][0x380] ;  /* 0x0000e000ff047b82 */ /* 0x016e620000000a00 */
[----:B------:R-:W-:-:S05]  /*1200*/  IADD3 R3, PT, PT, R3, R16, RZ ;  /* 0x0000001003037210 */ /* 0x000fca0007ffe0ff */
[----:B-1----:R-:W-:-:S05]  /*1210*/  IMAD.WIDE R4, R3, 0x4, R4 ;  /* 0x0000000403047825 */ /* 0x002fca00078e0204 */
[----:B------:R-:W2:Y:S01]  /*1220*/  LDG.E R3, desc[UR8][R4.64] ;  /* 0x0000000804037981 */ /* 0x000ea2000c1e1900 */
[----:B------:R-:W-:-:S05]  /*1230*/  IMAD R16, R8, UR10, R16 ;  /* 0x0000000a08107c24 */ /* 0x000fca000f8e0210 */
[----:B------:R-:W-:-:S05]  /*1240*/  LEA R16, R16, R11, 0x2 ;  /* 0x0000000b10107211 */ /* 0x000fca00078e10ff */
[----:B------:R-:W0:Y:S02]  /*1250*/  LDS R17, [R16] ;  /* 0x0000000010117984 */ /* 0x000e240000000800 */
[----:B0-----:R-:W-:-:S05]  /*1260*/  FADD R17, R6, R17 ;  /* 0x0000001106117221 */ /* 0x001fca0000000000 */
[----:B--2---:R-:W-:-:S13]  /*1270*/  FSETP.GT.AND P2, PT, R3, R17, PT ;  /* 0x000000110300720b */ /* 0x004fda0003f44000 */
[----:B------:R3:W-:Y:S02]  /*1280*/  @P2 STG.E desc[UR8][R4.64], R17 ;  /* 0x0000001104002986 */ /* 0x0007e4000c101908 */
.L_x_6:
[----:B------:R-:W-:Y:S05]  /*1290*/  @P1 BRA `(.L_x_9) ;  /* 0xfffffff400fc1947 */ /* 0x000fea000383ffff */
[----:B------:R-:W-:Y:S05]  /*12a0*/  EXIT ;  /* 0x000000000000794d */ /* 0x000fea0003800000 */
.L_x_10:
[----:B------:R-:W-:-:S00]  /*12b0*/  BRA `(.L_x_10) ;  /* 0xfffffffc00fc7947 */ /* 0x000fc0000383ffff */
[----:B------:R-:W-:-:S00]  /*12c0*/  NOP ;  /* 0x0000000000007918 */ /* 0x000fc00000000000 */
        /* <DEDUP_REMOVED lines=11> */
.L_x_13:


//--------------------- .text._Z12cudaB_kernelPfii --------------------------
	.section	.text._Z12cudaB_kernelPfii,"ax",@progbits
	.align	128
        .global         _Z12cudaB_kernelPfii
        .type           _Z12cudaB_kernelPfii,@function
        .size           _Z12cudaB_kernelPfii,(.L_x_14 - _Z12cudaB_kernelPfii)
        .other          _Z12cudaB_kernelPfii,@"STO_CUDA_ENTRY STV_DEFAULT"
_Z12cudaB_kernelPfii:
.text._Z12cudaB_kernelPfii:
[----:B------:R-:W-:Y:S01]  /*0000*/  LDC R1, c[0x0][0x37c] ;  /* 0x0000df00ff017b82 */ /* 0x000fe20000000800 */
[----:B------:R-:W0:Y:S07]  /*0010*/  S2R R10, SR_TID.X ;  /* 0x00000000000a7919 */ /* 0x000e2e0000002100 */
[----:B------:R-:W0:Y:S01]  /*0020*/  S2UR UR4, SR_CTAID.X ;  /* 0x00000000000479c3 */ /* 0x000e220000002500 */
[----:B------:R-:W1:Y:S07]  /*0030*/  LDCU.64 UR6, c[0x0][0x358] ;  /* 0x00006b00ff0677ac */ /* 0x000e6e0008000a00 */
[----:B------:R-:W0:Y:S08]  /*0040*/  LDC R7, c[0x0][0x360] ;  /* 0x0000d800ff077b82 */ /* 0x000e300000000800 */
[----:B------:R-:W2:Y:S08]  /*0050*/  LDC.64 R12, c[0x0][0x388] ;  /* 0x0000e200ff0c7b82 */ /* 0x000eb00000000a00 */
[----:B------:R-:W3:Y:S01]  /*0060*/  LDC.64 R2, c[0x0][0x380] ;  /* 0x0000e000ff027b82 */ /* 0x000ee20000000a00 */
[----:B0-----:R-:W-:-:S04]  /*0070*/  IMAD R7, R7, UR4, R10 ;  /* 0x0000000407077c24 */ /* 0x001fc8000f8e020a */
[----:B--2---:R-:W-:-:S04]  /*0080*/  IMAD R5, R7, R12, R13 ;  /* 0x0000000c07057224 */ /* 0x004fc800078e020d */
[----:B---3--:R-:W-:-:S05]  /*0090*/  IMAD.WIDE R4, R5, 0x4, R2 ;  /* 0x0000000405047825 */ /* 0x008fca00078e0202 */
[----:B-1----:R0:W2:Y:S01]  /*00a0*/  LDG.E R6, desc[UR6][R4.64] ;  /* 0x0000000604067981 */ /* 0x0020a2000c1e1900 */
[----:B------:R-:W1:Y:S01]  /*00b0*/  S2UR UR4, SR_CTAID.Y ;  /* 0x00000000000479c3 */ /* 0x000e620000002600 */
[----:B------:R-:W-:Y:S01]  /*00c0*/  IMAD R8, R12, R12, RZ ;  /* 0x0000000c0c087224 */ /* 0x000fe200078e02ff */
[----:B------:R-:W1:Y:S06]  /*00d0*/  S2R R9, SR_TID.Y ;  /* 0x0000000000097919 */ /* 0x000e6c0000002200 */
[----:B------:R-:W1:Y:S08]  /*00e0*/  LDC R0, c[0x0][0x364] ;  /* 0x0000d900ff007b82 */ /* 0x000e700000000800 */
[----:B------:R-:W3:Y:S01]  /*00f0*/  S2UR UR5, SR_CgaCtaId ;  /* 0x00000000000579c3 */ /* 0x000ee20000008800 */
[----:B-1----:R-:W-:Y:S01]  /*0100*/  IMAD R0, R0, UR4, R9 ;  /* 0x0000000400007c24 */ /* 0x002fe2000f8e0209 */
[----:B------:R-:W-:-:S03]  /*0110*/  UMOV UR4, 0x400 ;  /* 0x0000040000047882 */ /* 0x000fc60000000000 */
[----:B------:R-:W-:Y:S01]  /*0120*/  IMAD R7, R7, R12, R0 ;  /* 0x0000000c07077224 */ /* 0x000fe200078e0200 */
[----:B---3--:R-:W-:-:S04]  /*0130*/  ULEA UR4, UR5, UR4, 0x18 ;  /* 0x0000000405047291 */ /* 0x008fc8000f8ec0ff */
[----:B------:R-:W-:Y:S02]  /*0140*/  ISETP.GE.AND P0, PT, R7, R8, PT ;  /* 0x000000080700720c */ /* 0x000fe40003f06270 */
[----:B0-----:R-:W-:-:S05]  /*0150*/  LEA R5, R10, UR4, 0x2 ;  /* 0x000000040a057c11 */ /* 0x001fca000f8e10ff */
[----:B--2---:R0:W-:Y:S06]  /*0160*/  STS [R5], R6 ;  /* 0x0000000605007388 */ /* 0x0041ec0000000800 */
[----:B------:R-:W-:Y:S05]  /*0170*/  @P0 EXIT ;  /* 0x000000000000094d */ /* 0x000fea0003800000 */
[----:B0-----:R-:W-:-:S04]  /*0180*/  IMAD R5, R12, R13, R0 ;  /* 0x0000000d0c057224 */ /* 0x001fc800078e0200 */
[----:B------:R-:W-:-:S04]  /*0190*/  IMAD.WIDE R4, R5, 0x4, R2 ;  /* 0x0000000405047825 */ /* 0x000fc800078e0202 */
[----:B------:R-:W-:Y:S02]  /*01a0*/  IMAD.WIDE R2, R7, 0x4, R2 ;  /* 0x0000000407027825 */ /* 0x000fe400078e0202 */
[----:B------:R-:W2:Y:S04]  /*01b0*/  LDG.E R5, desc[UR6][R4.64] ;  /* 0x0000000604057981 */ /* 0x000ea8000c1e1900 */
[----:B------:R-:W3:Y:S01]  /*01c0*/  LDG.E R0, desc[UR6][R2.64] ;  /* 0x0000000602007981 */ /* 0x000ee2000c1e1900 */
[----:B--2---:R-:W-:-:S05]  /*01d0*/  FADD R7, R6, R5 ;  /* 0x0000000506077221 */ /* 0x004fca0000000000 */
[----:B---3--:R-:W-:-:S13]  /*01e0*/  FSETP.GT.AND P0, PT, R0, R7, PT ;  /* 0x000000070000720b */ /* 0x008fda0003f04000 */
[----:B------:R-:W-:Y:S05]  /*01f0*/  @!P0 EXIT ;  /* 0x000000000000894d */ /* 0x000fea0003800000 */
[----:B------:R-:W-:Y:S01]  /*0200*/  STG.E desc[UR6][R2.64], R7 ;  /* 0x0000000702007986 */ /* 0x000fe2000c101906 */
[----:B------:R-:W-:Y:S05]  /*0210*/  EXIT ;  /* 0x000000000000794d */ /* 0x000fea0003800000 */
.L_x_11:
        /* <DEDUP_REMOVED lines=14> */
.L_x_14:


//--------------------- .text._Z12cudaA_kernelPfii --------------------------
	.section	.text._Z12cudaA_kernelPfii,"ax",@progbits
	.align	128
        .global         _Z12cudaA_kernelPfii
        .type           _Z12cudaA_kernelPfii,@function
        .size           _Z12cudaA_kernelPfii,(.L_x_15 - _Z12cudaA_kernelPfii)
        .other          _Z12cudaA_kernelPfii,@"STO_CUDA_ENTRY STV_DEFAULT"
_Z12cudaA_kernelPfii:
.text._Z12cudaA_kernelPfii:
[----:B------:R-:W-:Y:S01]  /*0000*/  LDC R1, c[0x0][0x37c] ;  /* 0x0000df00ff017b82 */ /* 0x000fe20000000800 */
[----:B------:R-:W0:Y:S07]  /*0010*/  S2R R3, SR_TID.X ;  /* 0x0000000000037919 */ /* 0x000e2e0000002100 */
[----:B------:R-:W0:Y:S01]  /*0020*/  LDC R0, c[0x0][0x360] ;  /* 0x0000d800ff007b82 */ /* 0x000e220000000800 */
[----:B------:R-:W1:Y:S01]  /*0030*/  LDCU UR6, c[0x0][0x388] ;  /* 0x00007100ff0677ac */ /* 0x000e620008000800 */
[----:B------:R-:W2:Y:S06]  /*0040*/  S2R R2, SR_TID.Y ;  /* 0x0000000000027919 */ /* 0x000eac0000002200 */
[----:B------:R-:W0:Y:S08]  /*0050*/  S2UR UR4, SR_CTAID.X ;  /* 0x00000000000479c3 */ /* 0x000e300000002500 */
[----:B------:R-:W2:Y:S08]  /*0060*/  S2UR UR5, SR_CTAID.Y ;  /* 0x00000000000579c3 */ /* 0x000eb00000002600 */
[----:B------:R-:W2:Y:S01]  /*0070*/  LDC R5, c[0x0][0x364] ;  /* 0x0000d900ff057b82 */ /* 0x000ea20000000800 */
[----:B0-----:R-:W-:Y:S01]  /*0080*/  IMAD R0, R0, UR4, R3 ;  /* 0x0000000400007c24 */ /* 0x001fe2000f8e0203 */
[----:B-1----:R-:W-:Y:S01]  /*0090*/  UIMAD UR4, UR6, UR6, URZ ;  /* 0x00000006060472a4 */ /* 0x002fe2000f8e02ff */
[----:B--2---:R-:W-:-:S04]  /*00a0*/  IMAD R5, R5, UR5, R2 ;  /* 0x0000000505057c24 */ /* 0x004fc8000f8e0202 */
[----:B------:R-:W-:-:S05]  /*00b0*/  IMAD R9, R0, UR6, R5 ;  /* 0x0000000600097c24 */ /* 0x000fca000f8e0205 */
[----:B------:R-:W-:-:S13]  /*00c0*/  ISETP.GE.AND P0, PT, R9, UR4, PT ;  /* 0x0000000409007c0c */ /* 0x000fda000bf06270 */
[----:B------:R-:W-:Y:S05]  /*00d0*/  @P0 EXIT ;  /* 0x000000000000094d */ /* 0x000fea0003800000 */
[----:B------:R-:W0:Y:S01]  /*00e0*/  LDC R11, c[0x0][0x38c] ;  /* 0x0000e300ff0b7b82 */ /* 0x000e220000000800 */
[----:B------:R-:W1:Y:S07]  /*00f0*/  LDCU.64 UR4, c[0x0][0x358] ;  /* 0x00006b00ff0477ac */ /* 0x000e6e0008000a00 */
[----:B------:R-:W2:Y:S01]  /*0100*/  LDC.64 R2, c[0x0][0x380] ;  /* 0x0000e000ff027b82 */ /* 0x000ea20000000a00 */
[----:B0-----:R-:W-:Y:S02]  /*0110*/  IMAD R7, R0, UR6, R11 ;  /* 0x0000000600077c24 */ /* 0x001fe4000f8e020b */
[----:B------:R-:W-:-:S02]  /*0120*/  IMAD R11, R11, UR6, R5 ;  /* 0x000000060b0b7c24 */ /* 0x000fc4000f8e0205 */
[----:B--2---:R-:W-:-:S04]  /*0130*/  IMAD.WIDE R4, R7, 0x4, R2 ;  /* 0x0000000407047825 */ /* 0x004fc800078e0202 */
[--C-:B------:R-:W-:Y:S02]  /*0140*/  IMAD.WIDE R6, R11, 0x4, R2.reuse ;  /* 0x000000040b067825 */ /* 0x100fe400078e0202 */
[----:B-1----:R-:W2:Y:S02]  /*0150*/  LDG.E R4, desc[UR4][R4.64] ;  /* 0x0000000404047981 */ /* 0x002ea4000c1e1900 */
        /* <DEDUP_REMOVED lines=8> */
.L_x_12:
        /* <DEDUP_REMOVED lines=10> */
.L_x_15:


//--------------------- .nv.shared._Z12cudaC_kernelPfiii --------------------------
	.section	.nv.shared._Z12cudaC_kernelPfiii,"aw",@nobits
	.sectionflags	@""
	.align	16
	.zero		1024


//--------------------- .nv.shared.reserved.0     --------------------------
	.section	.nv.shared.reserved.0,"aw",@nobits
	.weak		__nv_reservedSMEM_offset_0_alias
	.size		__nv_reservedSMEM_offset_0_alias, 0, 64
	.other		__nv_reservedSMEM_offset_0_alias,@"STO_CUDA_RESERVED_SHARED STV_DEFAULT"
__nv_reservedSMEM_offset_0_alias:
	.zero		0
	.zero		64


//--------------------- .nv.shared._Z12cudaB_kernelPfii --------------------------
	.section	.nv.shared._Z12cudaB_kernelPfii,"aw",@nobits
	.sectionflags	@""
	.align	16
	.zero		1024


//--------------------- .nv.shared._Z12cudaA_kernelPfii --------------------------
	.section	.nv.shared._Z12cudaA_kernelPfii,"aw",@nobits
	.sectionflags	@""
	.align	16
	.zero		1024


//--------------------- .nv.constant0._Z12cudaC_kernelPfiii --------------------------
	.section	.nv.constant0._Z12cudaC_kernelPfiii,"a",@progbits
	.sectionflags	@""
	.align	4
.nv.constant0._Z12cudaC_kernelPfiii:
	.zero		916


//--------------------- .nv.constant0._Z12cudaB_kernelPfii --------------------------
	.section	.nv.constant0._Z12cudaB_kernelPfii,"a",@progbits
	.sectionflags	@""
	.align	4
.nv.constant0._Z12cudaB_kernelPfii:
	.zero		912


//--------------------- .nv.constant0._Z12cudaA_kernelPfii --------------------------
	.section	.nv.constant0._Z12cudaA_kernelPfii,"a",@progbits
	.sectionflags	@""
	.align	4
.nv.constant0._Z12cudaA_kernelPfii:
	.zero		912


//--------------------- SYMBOLS --------------------------

	.type		.nv.reservedSmem.offset0,@object
	.size		.nv.reservedSmem.offset0,0x4
	.type		.nv.reservedSmem.cap,@object
	.size		.nv.reservedSmem.cap,0x4
